	.target	sm_100a

	.elftype	@"ET_EXEC"


//--------------------- .note.nv.tkinfo           --------------------------
	.section	.note.nv.tkinfo,"",@"SHT_NOTE"
	.sectionflags	@"SHF_NOTE_NV_TKINFO"
	.tkinfo
        /*0018*/ 	.word	0x00000002
        /*0030*/ 	.string	""
        /*0030*/ 	.string	"ptxas"
        /*0030*/ 	.string	"Cuda compilation tools, release 13.0, V13.0.88"
        /*0030*/ 	.string	"Build cuda_13.0.r13.0/compiler.36424714_0"
        /*0030*/ 	.string	"-arch sm_100a -m 64 "



//--------------------- .note.nv.cuinfo           --------------------------
	.section	.note.nv.cuinfo,"",@"SHT_NOTE"
	.sectionflags	@"SHF_NOTE_NV_CUINFO"
        /*0018*/ 	.short	0x0002
        /*001a*/ 	.short	0x0064
        /*001c*/ 	.short	0x0082
	.zero		2


//--------------------- .nv.info                  --------------------------
	.section	.nv.info,"",@"SHT_CUDA_INFO"
	.align	4


	//----- nvinfo : EIATTR_REGCOUNT
	.align		4
        /*0000*/ 	.byte	0x04, 0x2f
        /*0002*/ 	.short	(.L_19 - .L_18)
	.align		4
.L_18:
        /*0004*/ 	.word	index@(_ZN7cutlass13device_kernelINS_4gemm6kernel13GemmUniversalIN4cute5tupleIJiiiiEEENS1_10collective13CollectiveMmaINS1_35MainloopSm100TmaUmmaWarpSpecializedILi13ELi2ELi4ENS5_IJNS4_1CILi2EEENSA_ILi1EEESC_EEEEENS5_IJNSA_ILi128EEESF_NSA_ILi64EEEEEENS_10bfloat16_tENS5_IJlSC_lEEESI_SJ_NS4_8TiledMMAINS4_8MMA_AtomIJNS4_26SM100_MMA_F16BF16_2x1SM_SSISI_SI_fLi128ELi128ELNS4_4UMMA5MajorE0ELSO_0ELNSN_7ScaleInE0ELSP_0EEEEEENS4_6LayoutINS5_IJSC_SC_SC_EEENS5_IJNSA_ILi0EEESU_SU_EEEEENS5_IJNS4_10UnderscoreESX_SX_EEEEENS4_18SM100_TMA_2SM_LOADENS4_14ComposedLayoutINS4_7SwizzleILi3ELi4ELi3EEENS4_18smem_ptr_flag_bitsILi16EEENSS_INS5_IJNSA_ILi8EEESG_EEENS5_IJSG_SC_EEEEEEEvNS4_8identityES10_S1A_vS1B_EENS_8epilogue10collective18CollectiveEpilogueINS1D_23Sm100TmaWarpSpecializedILi4ELi2ELi16ELb1ELb0EEEJNS5_IJSG_SF_SG_EEENS5_IJNSS_ISG_SC_EENSS_INS5_IJNSA_ILi16EEESB_EEENS5_IJSC_SG_EEEEEEEESI_SJ_SI_SJ_NS1D_6fusion15FusionCallbacksIS1H_NS1P_17LinearCombinationISI_fSI_fLNS_15FloatRoundStyleE2EEES1I_S1O_JEEENS4_5SM1004TMEM4LOAD26SM100_TMEM_LOAD_32dp32b16xENS4_13SM90_TMA_LOADENS11_INS12_ILi1ELi4ELi3EEES15_NSS_INS5_IJS16_S1K_EEENS5_IJS1K_SC_EEEEEEENS4_39AutoVectorizingCopyWithAssumedAlignmentILi128EEENS4_14SM90_TMA_STOREES24_S26_S26_EEEvvEEEEvNT_6ParamsE)
        /*0008*/ 	.word	0x0000005b


	//----- nvinfo : EIATTR_FRAME_SIZE
	.align		4
.L_19:
        /*000c*/ 	.byte	0x04, 0x11
        /*000e*/ 	.short	(.L_21 - .L_20)
	.align		4
.L_20:
        /*0010*/ 	.word	index@($__internal_2_$__cuda_sm10x_tcgen05_guardrail_trap_unallocated_columns_being_dealloced)
        /*0014*/ 	.word	0x00000000


	//----- nvinfo : EIATTR_FRAME_SIZE
	.align		4
.L_21:
        /*0018*/ 	.byte	0x04, 0x11
        /*001a*/ 	.short	(.L_23 - .L_22)
	.align		4
.L_22:
        /*001c*/ 	.word	index@($__internal_1_$__cuda_sm10x_tcgen05_guardrail_trap_phase_invalid_during_alloc)
        /*0020*/ 	.word	0x00000000


	//----- nvinfo : EIATTR_FRAME_SIZE
	.align		4
.L_23:
        /*0024*/ 	.byte	0x04, 0x11
        /*0026*/ 	.short	(.L_25 - .L_24)
	.align		4
.L_24:
        /*0028*/ 	.word	index@($__internal_0_$__cuda_sm10x_tcgen05_guardrail_trap_col_being_dealloced_not_returned_by_alloc)
        /*002c*/ 	.word	0x00000000


	//----- nvinfo : EIATTR_FRAME_SIZE
	.align		4
.L_25:
        /*0030*/ 	.byte	0x04, 0x11
        /*0032*/ 	.short	(.L_27 - .L_26)
	.align		4
.L_26:
        /*0034*/ 	.word	index@(_ZN7cutlass13device_kernelINS_4gemm6kernel13GemmUniversalIN4cute5tupleIJiiiiEEENS1_10collective13CollectiveMmaINS1_35MainloopSm100TmaUmmaWarpSpecializedILi13ELi2ELi4ENS5_IJNS4_1CILi2EEENSA_ILi1EEESC_EEEEENS5_IJNSA_ILi128EEESF_NSA_ILi64EEEEEENS_10bfloat16_tENS5_IJlSC_lEEESI_SJ_NS4_8TiledMMAINS4_8MMA_AtomIJNS4_26SM100_MMA_F16BF16_2x1SM_SSISI_SI_fLi128ELi128ELNS4_4UMMA5MajorE0ELSO_0ELNSN_7ScaleInE0ELSP_0EEEEEENS4_6LayoutINS5_IJSC_SC_SC_EEENS5_IJNSA_ILi0EEESU_SU_EEEEENS5_IJNS4_10UnderscoreESX_SX_EEEEENS4_18SM100_TMA_2SM_LOADENS4_14ComposedLayoutINS4_7SwizzleILi3ELi4ELi3EEENS4_18smem_ptr_flag_bitsILi16EEENSS_INS5_IJNSA_ILi8EEESG_EEENS5_IJSG_SC_EEEEEEEvNS4_8identityES10_S1A_vS1B_EENS_8epilogue10collective18CollectiveEpilogueINS1D_23Sm100TmaWarpSpecializedILi4ELi2ELi16ELb1ELb0EEEJNS5_IJSG_SF_SG_EEENS5_IJNSS_ISG_SC_EENSS_INS5_IJNSA_ILi16EEESB_EEENS5_IJSC_SG_EEEEEEEESI_SJ_SI_SJ_NS1D_6fusion15FusionCallbacksIS1H_NS1P_17LinearCombinationISI_fSI_fLNS_15FloatRoundStyleE2EEES1I_S1O_JEEENS4_5SM1004TMEM4LOAD26SM100_TMEM_LOAD_32dp32b16xENS4_13SM90_TMA_LOADENS11_INS12_ILi1ELi4ELi3EEES15_NSS_INS5_IJS16_S1K_EEENS5_IJS1K_SC_EEEEEEENS4_39AutoVectorizingCopyWithAssumedAlignmentILi128EEENS4_14SM90_TMA_STOREES24_S26_S26_EEEvvEEEEvNT_6ParamsE)
        /*0038*/ 	.word	0x00000000


	//----- nvinfo : EIATTR_MIN_STACK_SIZE
	.align		4
.L_27:
        /*003c*/ 	.byte	0x04, 0x12
        /*003e*/ 	.short	(.L_29 - .L_28)
	.align		4
.L_28:
        /*0040*/ 	.word	index@(_ZN7cutlass13device_kernelINS_4gemm6kernel13GemmUniversalIN4cute5tupleIJiiiiEEENS1_10collective13CollectiveMmaINS1_35MainloopSm100TmaUmmaWarpSpecializedILi13ELi2ELi4ENS5_IJNS4_1CILi2EEENSA_ILi1EEESC_EEEEENS5_IJNSA_ILi128EEESF_NSA_ILi64EEEEEENS_10bfloat16_tENS5_IJlSC_lEEESI_SJ_NS4_8TiledMMAINS4_8MMA_AtomIJNS4_26SM100_MMA_F16BF16_2x1SM_SSISI_SI_fLi128ELi128ELNS4_4UMMA5MajorE0ELSO_0ELNSN_7ScaleInE0ELSP_0EEEEEENS4_6LayoutINS5_IJSC_SC_SC_EEENS5_IJNSA_ILi0EEESU_SU_EEEEENS5_IJNS4_10UnderscoreESX_SX_EEEEENS4_18SM100_TMA_2SM_LOADENS4_14ComposedLayoutINS4_7SwizzleILi3ELi4ELi3EEENS4_18smem_ptr_flag_bitsILi16EEENSS_INS5_IJNSA_ILi8EEESG_EEENS5_IJSG_SC_EEEEEEEvNS4_8identityES10_S1A_vS1B_EENS_8epilogue10collective18CollectiveEpilogueINS1D_23Sm100TmaWarpSpecializedILi4ELi2ELi16ELb1ELb0EEEJNS5_IJSG_SF_SG_EEENS5_IJNSS_ISG_SC_EENSS_INS5_IJNSA_ILi16EEESB_EEENS5_IJSC_SG_EEEEEEEESI_SJ_SI_SJ_NS1D_6fusion15FusionCallbacksIS1H_NS1P_17LinearCombinationISI_fSI_fLNS_15FloatRoundStyleE2EEES1I_S1O_JEEENS4_5SM1004TMEM4LOAD26SM100_TMEM_LOAD_32dp32b16xENS4_13SM90_TMA_LOADENS11_INS12_ILi1ELi4ELi3EEES15_NSS_INS5_IJS16_S1K_EEENS5_IJS1K_SC_EEEEEEENS4_39AutoVectorizingCopyWithAssumedAlignmentILi128EEENS4_14SM90_TMA_STOREES24_S26_S26_EEEvvEEEEvNT_6ParamsE)
        /*0044*/ 	.word	0x00000000
.L_29:


//--------------------- .nv.compat                --------------------------
	.section	.nv.compat,"",@"SHT_CUDA_COMPAT_INFO"
	.align	4
        /*0000*/ 	.byte	0x02, 0x09, 0x01, 0x00, 0x02, 0x02, 0x02, 0x00, 0x02, 0x05, 0x05, 0x00, 0x03, 0x07, 0x01, 0x01
        /*0010*/ 	.byte	0x02, 0x03, 0x01, 0x00, 0x02, 0x06, 0x01, 0x00, 0x04, 0x0b, 0x08, 0x00, 0x09, 0x00, 0x00, 0x00
        /*0020*/ 	.byte	0x00, 0x00, 0x00, 0x00


//--------------------- .nv.info._ZN7cutlass13device_kernelINS_4gemm6kernel13GemmUniversalIN4cute5tupleIJiiiiEEENS1_10collective13CollectiveMmaINS1_35MainloopSm100TmaUmmaWarpSpecializedILi13ELi2ELi4ENS5_IJNS4_1CILi2EEENSA_ILi1EEESC_EEEEENS5_IJNSA_ILi128EEESF_NSA_ILi64EEEEEENS_10bfloat16_tENS5_IJlSC_lEEESI_SJ_NS4_8TiledMMAINS4_8MMA_AtomIJNS4_26SM100_MMA_F16BF16_2x1SM_SSISI_SI_fLi128ELi128ELNS4_4UMMA5MajorE0ELSO_0ELNSN_7ScaleInE0ELSP_0EEEEEENS4_6LayoutINS5_IJSC_SC_SC_EEENS5_IJNSA_ILi0EEESU_SU_EEEEENS5_IJNS4_10UnderscoreESX_SX_EEEEENS4_18SM100_TMA_2SM_LOADENS4_14ComposedLayoutINS4_7SwizzleILi3ELi4ELi3EEENS4_18smem_ptr_flag_bitsILi16EEENSS_INS5_IJNSA_ILi8EEESG_EEENS5_IJSG_SC_EEEEEEEvNS4_8identityES10_S1A_vS1B_EENS_8epilogue10collective18CollectiveEpilogueINS1D_23Sm100TmaWarpSpecializedILi4ELi2ELi16ELb1ELb0EEEJNS5_IJSG_SF_SG_EEENS5_IJNSS_ISG_SC_EENSS_INS5_IJNSA_ILi16EEESB_EEENS5_IJSC_SG_EEEEEEEESI_SJ_SI_SJ_NS1D_6fusion15FusionCallbacksIS1H_NS1P_17LinearCombinationISI_fSI_fLNS_15FloatRoundStyleE2EEES1I_S1O_JEEENS4_5SM1004TMEM4LOAD26SM100_TMEM_LOAD_32dp32b16xENS4_13SM90_TMA_LOADENS11_INS12_ILi1ELi4ELi3EEES15_NSS_INS5_IJS16_S1K_EEENS5_IJS1K_SC_EEEEEEENS4_39AutoVectorizingCopyWithAssumedAlignmentILi128EEENS4_14SM90_TMA_STOREES24_S26_S26_EEEvvEEEEvNT_6ParamsE --------------------------
	.section	.nv.info._ZN7cutlass13device_kernelINS_4gemm6kernel13GemmUniversalIN4cute5tupleIJiiiiEEENS1_10collective13CollectiveMmaINS1_35MainloopSm100TmaUmmaWarpSpecializedILi13ELi2ELi4ENS5_IJNS4_1CILi2EEENSA_ILi1EEESC_EEEEENS5_IJNSA_ILi128EEESF_NSA_ILi64EEEEEENS_10bfloat16_tENS5_IJlSC_lEEESI_SJ_NS4_8TiledMMAINS4_8MMA_AtomIJNS4_26SM100_MMA_F16BF16_2x1SM_SSISI_SI_fLi128ELi128ELNS4_4UMMA5MajorE0ELSO_0ELNSN_7ScaleInE0ELSP_0EEEEEENS4_6LayoutINS5_IJSC_SC_SC_EEENS5_IJNSA_ILi0EEESU_SU_EEEEENS5_IJNS4_10UnderscoreESX_SX_EEEEENS4_18SM100_TMA_2SM_LOADENS4_14ComposedLayoutINS4_7SwizzleILi3ELi4ELi3EEENS4_18smem_ptr_flag_bitsILi16EEENSS_INS5_IJNSA_ILi8EEESG_EEENS5_IJSG_SC_EEEEEEEvNS4_8identityES10_S1A_vS1B_EENS_8epilogue10collective18CollectiveEpilogueINS1D_23Sm100TmaWarpSpecializedILi4ELi2ELi16ELb1ELb0EEEJNS5_IJSG_SF_SG_EEENS5_IJNSS_ISG_SC_EENSS_INS5_IJNSA_ILi16EEESB_EEENS5_IJSC_SG_EEEEEEEESI_SJ_SI_SJ_NS1D_6fusion15FusionCallbacksIS1H_NS1P_17LinearCombinationISI_fSI_fLNS_15FloatRoundStyleE2EEES1I_S1O_JEEENS4_5SM1004TMEM4LOAD26SM100_TMEM_LOAD_32dp32b16xENS4_13SM90_TMA_LOADENS11_INS12_ILi1ELi4ELi3EEES15_NSS_INS5_IJS16_S1K_EEENS5_IJS1K_SC_EEEEEEENS4_39AutoVectorizingCopyWithAssumedAlignmentILi128EEENS4_14SM90_TMA_STOREES24_S26_S26_EEEvvEEEEvNT_6ParamsE,"",@"SHT_CUDA_INFO"
	.sectionflags	@""
	.align	4


	//----- nvinfo : EIATTR_CUDA_API_VERSION
	.align		4
        /*0000*/ 	.byte	0x04, 0x37
        /*0002*/ 	.short	(.L_31 - .L_30)
.L_30:
        /*0004*/ 	.word	0x00000082


	//----- nvinfo : EIATTR_KPARAM_INFO
	.align		4
.L_31:
        /*0008*/ 	.byte	0x04, 0x17
        /*000a*/ 	.short	(.L_33 - .L_32)
.L_32:
        /*000c*/ 	.word	0x00000000
        /*0010*/ 	.short	0x0000
        /*0012*/ 	.short	0x0000
        /*0014*/ 	.byte	0x00, 0xf0, 0x01, 0x20


	//----- nvinfo : EIATTR_AT_ENTRY_FRAGMENTS
	.align		4
.L_33:
        /*0018*/ 	.byte	0x04, 0x4f
        /*001a*/ 	.short	(.L_35 - .L_34)


	//   ....[0]....
.L_34:
        /*001c*/ 	.word	0x00000007


	//----- nvinfo : EIATTR_RESERVED_SMEM_USED
	.align		4
.L_35:
        /*0020*/ 	.byte	0x01, 0x41
	.zero		2


	//----- nvinfo : EIATTR_SPARSE_MMA_MASK
	.align		4
        /*0024*/ 	.byte	0x03, 0x50
        /*0026*/ 	.short	0x0000


	//----- nvinfo : EIATTR_TCGEN05_2CTA_USED
	.align		4
        /*0028*/ 	.byte	0x01, 0x52
	.zero		2


	//----- nvinfo : EIATTR_MAXREG_COUNT
	.align		4
        /*002c*/ 	.byte	0x03, 0x1b
        /*002e*/ 	.short	0x00ff


	//----- nvinfo : EIATTR_NUM_BARRIERS
	.align		4
        /*0030*/ 	.byte	0x02, 0x4c
        /*0032*/ 	.byte	0x07
	.zero		1


	//----- nvinfo : EIATTR_EXTERNS
	.align		4
        /*0034*/ 	.byte	0x04, 0x0f
        /*0036*/ 	.short	(.L_37 - .L_36)


	//   ....[0]....
	.align		4
.L_36:
        /*0038*/ 	.word	index@(__assertfail)


	//----- nvinfo : EIATTR_MERCURY_ISA_VERSION
	.align		4
.L_37:
        /*003c*/ 	.byte	0x03, 0x5f
        /*003e*/ 	.short	0x0101


	//----- nvinfo : EIATTR_INT_WARP_WIDE_INSTR_OFFSETS
	.align		4
        /*0040*/ 	.byte	0x04, 0x31
        /*0042*/ 	.short	(.L_39 - .L_38)


	//   ....[0]....
.L_38:
        /*0044*/ 	.word	0x00000e60


	//   ....[1]....
        /*0048*/ 	.word	0x00000f00


	//   ....[2]....
        /*004c*/ 	.word	0x00002230


	//   ....[3]....
        /*0050*/ 	.word	0x00004620


	//   ....[4]....
        /*0054*/ 	.word	0x00004640


	//   ....[5]....
        /*0058*/ 	.word	0x00004670


	//   ....[6]....
        /*005c*/ 	.word	0x00004fb0


	//   ....[7]....
        /*0060*/ 	.word	0x00004fd0


	//   ....[8]....
        /*0064*/ 	.word	0x000050c0


	//   ....[9]....
        /*0068*/ 	.word	0x00005180


	//   ....[10]....
        /*006c*/ 	.word	0x000051a0


	//   ....[11]....
        /*0070*/ 	.word	0x00005290


	//   ....[12]....
        /*0074*/ 	.word	0x00005360


	//   ....[13]....
        /*0078*/ 	.word	0x00005380


	//   ....[14]....
        /*007c*/ 	.word	0x000054b0


	//   ....[15]....
        /*0080*/ 	.word	0x00005630


	//   ....[16]....
        /*0084*/ 	.word	0x00005640


	//   ....[17]....
        /*0088*/ 	.word	0x000057d0


	//----- nvinfo : EIATTR_COOP_GROUP_MASK_REGIDS
	.align		4
.L_39:
        /*008c*/ 	.byte	0x04, 0x29
        /*008e*/ 	.short	(.L_41 - .L_40)


	//   ....[0]....
.L_40:
        /*0090*/ 	.word	0xffffffff


	//   ....[1]....
        /*0094*/ 	.word	0xffffffff


	//   ....[2]....
        /*0098*/ 	.word	0xffffffff


	//   ....[3]....
        /*009c*/ 	.word	0xffffffff


	//   ....[4]....
        /*00a0*/ 	.word	0xffffffff


	//   ....[5]....
        /*00a4*/ 	.word	0xffffffff


	//   ....[6]....
        /*00a8*/ 	.word	0xffffffff


	//   ....[7]....
        /*00ac*/ 	.word	0xffffffff


	//   ....[8]....
        /*00b0*/ 	.word	0xffffffff


	//   ....[9]....
        /*00b4*/ 	.word	0xffffffff


	//   ....[10]....
        /*00b8*/ 	.word	0xffffffff


	//   ....[11]....
        /*00bc*/ 	.word	0xffffffff


	//   ....[12]....
        /*00c0*/ 	.word	0xffffffff


	//   ....[13]....
        /*00c4*/ 	.word	0xffffffff


	//----- nvinfo : EIATTR_COOP_GROUP_INSTR_OFFSETS
	.align		4
.L_41:
        /*00c8*/ 	.byte	0x04, 0x28
        /*00ca*/ 	.short	(.L_43 - .L_42)


	//   ....[0]....
.L_42:
        /*00cc*/ 	.word	0x000000c0


	//   ....[1]....
        /*00d0*/ 	.word	0x00000500


	//   ....[2]....
        /*00d4*/ 	.word	0x000007d0


	//   ....[3]....
        /*00d8*/ 	.word	0x00000960


	//   ....[4]....
        /*00dc*/ 	.word	0x00000a50


	//   ....[5]....
        /*00e0*/ 	.word	0x00000bb0


	//   ....[6]....
        /*00e4*/ 	.word	0x00000d40


	//   ....[7]....
        /*00e8*/ 	.word	0x00000f80


	//   ....[8]....
        /*00ec*/ 	.word	0x00002110


	//   ....[9]....
        /*00f0*/ 	.word	0x00003400


	//   ....[10]....
        /*00f4*/ 	.word	0x000038d0


	//   ....[11]....
        /*00f8*/ 	.word	0x00003900


	//   ....[12]....
        /*00fc*/ 	.word	0x00004520


	//   ....[13]....
        /*0100*/ 	.word	0x00004730


	//----- nvinfo : EIATTR_VRC_CTA_INIT_COUNT
	.align		4
.L_43:
        /*0104*/ 	.byte	0x02, 0x4a
        /*0106*/ 	.byte	0x80
	.zero		1


	//----- nvinfo : EIATTR_SYSCALL_OFFSETS
	.align		4
        /*0108*/ 	.byte	0x04, 0x46
        /*010a*/ 	.short	(.L_45 - .L_44)


	//   ....[0]....
.L_44:
        /*010c*/ 	.word	0x00006290


	//   ....[1]....
        /*0110*/ 	.word	0x00006380


	//   ....[2]....
        /*0114*/ 	.word	0x00006ac0


	//   ....[3]....
        /*0118*/ 	.word	0x000073e0


	//   ....[4]....
        /*011c*/ 	.word	0x00007ca0


	//   ....[5]....
        /*0120*/ 	.word	0x00008560


	//----- nvinfo : EIATTR_MBARRIER_INSTR_OFFSETS
	.align		4
.L_45:
        /*0124*/ 	.byte	0x04, 0x39
        /*0126*/ 	.short	(.L_47 - .L_46)


	//   ....[0]....
.L_46:
        /*0128*/ 	.word	0x00000610
        /*012c*/ 	.word	0x000000ff
        /*0130*/ 	.word	0x00000000
        /*0134*/ 	.short	0x0100
        /*0136*/ 	.byte	0x08
	.zero		1


	//   ....[1]....
        /*0138*/ 	.word	0x00000620
        /*013c*/ 	.word	0x000000ff
        /*0140*/ 	.word	0x00000068
        /*0144*/ 	.short	0x0100
        /*0146*/ 	.byte	0x08
	.zero		1


	//   ....[2]....
        /*0148*/ 	.word	0x00000630
        /*014c*/ 	.word	0x000000ff
        /*0150*/ 	.word	0x00000008
        /*0154*/ 	.short	0x0100
        /*0156*/ 	.byte	0x08
	.zero		1


	//   ....[3]....
        /*0158*/ 	.word	0x00000640
        /*015c*/ 	.word	0x000000ff
        /*0160*/ 	.word	0x00000070
        /*0164*/ 	.short	0x0100
        /*0166*/ 	.byte	0x08
	.zero		1


	//   ....[4]....
        /*0168*/ 	.word	0x00000650
        /*016c*/ 	.word	0x000000ff
        /*0170*/ 	.word	0x00000010
        /*0174*/ 	.short	0x0100
        /*0176*/ 	.byte	0x08
	.zero		1


	//   ....[5]....
        /*0178*/ 	.word	0x00000660
        /*017c*/ 	.word	0x000000ff
        /*0180*/ 	.word	0x00000078
        /*0184*/ 	.short	0x0100
        /*0186*/ 	.byte	0x08
	.zero		1


	//   ....[6]....
        /*0188*/ 	.word	0x00000670
        /*018c*/ 	.word	0x000000ff
        /*0190*/ 	.word	0x00000018
        /*0194*/ 	.short	0x0100
        /*0196*/ 	.byte	0x08
	.zero		1


	//   ....[7]....
        /*0198*/ 	.word	0x00000680
        /*019c*/ 	.word	0x000000ff
        /*01a0*/ 	.word	0x00000080
        /*01a4*/ 	.short	0x0100
        /*01a6*/ 	.byte	0x08
	.zero		1


	//   ....[8]....
        /*01a8*/ 	.word	0x00000690
        /*01ac*/ 	.word	0x000000ff
        /*01b0*/ 	.word	0x00000020
        /*01b4*/ 	.short	0x0100
        /*01b6*/ 	.byte	0x08
	.zero		1


	//   ....[9]....
        /*01b8*/ 	.word	0x000006a0
        /*01bc*/ 	.word	0x000000ff
        /*01c0*/ 	.word	0x00000088
        /*01c4*/ 	.short	0x0100
        /*01c6*/ 	.byte	0x08
	.zero		1


	//   ....[10]....
        /*01c8*/ 	.word	0x000006b0
        /*01cc*/ 	.word	0x000000ff
        /*01d0*/ 	.word	0x00000028
        /*01d4*/ 	.short	0x0100
        /*01d6*/ 	.byte	0x08
	.zero		1


	//   ....[11]....
        /*01d8*/ 	.word	0x000006c0
        /*01dc*/ 	.word	0x000000ff
        /*01e0*/ 	.word	0x00000090
        /*01e4*/ 	.short	0x0100
        /*01e6*/ 	.byte	0x08
	.zero		1


	//   ....[12]....
        /*01e8*/ 	.word	0x000006d0
        /*01ec*/ 	.word	0x000000ff
        /*01f0*/ 	.word	0x00000030
        /*01f4*/ 	.short	0x0100
        /*01f6*/ 	.byte	0x08
	.zero		1


	//   ....[13]....
        /*01f8*/ 	.word	0x000006e0
        /*01fc*/ 	.word	0x000000ff
        /*0200*/ 	.word	0x00000098
        /*0204*/ 	.short	0x0100
        /*0206*/ 	.byte	0x08
	.zero		1


	//   ....[14]....
        /*0208*/ 	.word	0x000006f0
        /*020c*/ 	.word	0x000000ff
        /*0210*/ 	.word	0x00000038
        /*0214*/ 	.short	0x0100
        /*0216*/ 	.byte	0x08
	.zero		1


	//   ....[15]....
        /*0218*/ 	.word	0x00000700
        /*021c*/ 	.word	0x000000ff
        /*0220*/ 	.word	0x000000a0
        /*0224*/ 	.short	0x0100
        /*0226*/ 	.byte	0x08
	.zero		1


	//   ....[16]....
        /*0228*/ 	.word	0x00000710
        /*022c*/ 	.word	0x000000ff
        /*0230*/ 	.word	0x00000040
        /*0234*/ 	.short	0x0100
        /*0236*/ 	.byte	0x08
	.zero		1


	//   ....[17]....
        /*0238*/ 	.word	0x00000720
        /*023c*/ 	.word	0x000000ff
        /*0240*/ 	.word	0x000000a8
        /*0244*/ 	.short	0x0100
        /*0246*/ 	.byte	0x08
	.zero		1


	//   ....[18]....
        /*0248*/ 	.word	0x00000730
        /*024c*/ 	.word	0x000000ff
        /*0250*/ 	.word	0x00000048
        /*0254*/ 	.short	0x0100
        /*0256*/ 	.byte	0x08
	.zero		1


	//   ....[19]....
        /*0258*/ 	.word	0x00000740
        /*025c*/ 	.word	0x000000ff
        /*0260*/ 	.word	0x000000b0
        /*0264*/ 	.short	0x0100
        /*0266*/ 	.byte	0x08
	.zero		1


	//   ....[20]....
        /*0268*/ 	.word	0x00000750
        /*026c*/ 	.word	0x000000ff
        /*0270*/ 	.word	0x00000050
        /*0274*/ 	.short	0x0100
        /*0276*/ 	.byte	0x08
	.zero		1


	//   ....[21]....
        /*0278*/ 	.word	0x00000760
        /*027c*/ 	.word	0x000000ff
        /*0280*/ 	.word	0x000000b8
        /*0284*/ 	.short	0x0100
        /*0286*/ 	.byte	0x08
	.zero		1


	//   ....[22]....
        /*0288*/ 	.word	0x00000770
        /*028c*/ 	.word	0x000000ff
        /*0290*/ 	.word	0x00000058
        /*0294*/ 	.short	0x0100
        /*0296*/ 	.byte	0x08
	.zero		1


	//   ....[23]....
        /*0298*/ 	.word	0x00000780
        /*029c*/ 	.word	0x000000ff
        /*02a0*/ 	.word	0x000000c0
        /*02a4*/ 	.short	0x0100
        /*02a6*/ 	.byte	0x08
	.zero		1


	//   ....[24]....
        /*02a8*/ 	.word	0x00000790
        /*02ac*/ 	.word	0x000000ff
        /*02b0*/ 	.word	0x00000060
        /*02b4*/ 	.short	0x0100
        /*02b6*/ 	.byte	0x08
	.zero		1


	//   ....[25]....
        /*02b8*/ 	.word	0x000007a0
        /*02bc*/ 	.word	0x000000ff
        /*02c0*/ 	.word	0x000000c8
        /*02c4*/ 	.short	0x0100
        /*02c6*/ 	.byte	0x08
	.zero		1


	//   ....[26]....
        /*02c8*/ 	.word	0x000008d0
        /*02cc*/ 	.word	0x000000ff
        /*02d0*/ 	.word	0x000000d0
        /*02d4*/ 	.short	0x0100
        /*02d6*/ 	.byte	0x09
	.zero		1


	//   ....[27]....
        /*02d8*/ 	.word	0x000008e0
        /*02dc*/ 	.word	0x000000ff
        /*02e0*/ 	.word	0x000000f0
        /*02e4*/ 	.short	0x0100
        /*02e6*/ 	.byte	0x09
	.zero		1


	//   ....[28]....
        /*02e8*/ 	.word	0x000008f0
        /*02ec*/ 	.word	0x000000ff
        /*02f0*/ 	.word	0x000000d8
        /*02f4*/ 	.short	0x0100
        /*02f6*/ 	.byte	0x09
	.zero		1


	//   ....[29]....
        /*02f8*/ 	.word	0x00000900
        /*02fc*/ 	.word	0x000000ff
        /*0300*/ 	.word	0x000000f8
        /*0304*/ 	.short	0x0100
        /*0306*/ 	.byte	0x09
	.zero		1


	//   ....[30]....
        /*0308*/ 	.word	0x00000910
        /*030c*/ 	.word	0x000000ff
        /*0310*/ 	.word	0x000000e0
        /*0314*/ 	.short	0x0100
        /*0316*/ 	.byte	0x09
	.zero		1


	//   ....[31]....
        /*0318*/ 	.word	0x00000920
        /*031c*/ 	.word	0x000000ff
        /*0320*/ 	.word	0x00000100
        /*0324*/ 	.short	0x0100
        /*0326*/ 	.byte	0x09
	.zero		1


	//   ....[32]....
        /*0328*/ 	.word	0x00000930
        /*032c*/ 	.word	0x000000ff
        /*0330*/ 	.word	0x000000e8
        /*0334*/ 	.short	0x0100
        /*0336*/ 	.byte	0x09
	.zero		1


	//   ....[33]....
        /*0338*/ 	.word	0x00000940
        /*033c*/ 	.word	0x000000ff
        /*0340*/ 	.word	0x00000108
        /*0344*/ 	.short	0x0100
        /*0346*/ 	.byte	0x09
	.zero		1


	//   ....[34]....
        /*0348*/ 	.word	0x00000a20
        /*034c*/ 	.word	0x000000ff
        /*0350*/ 	.word	0x00000110
        /*0354*/ 	.short	0x0100
        /*0356*/ 	.byte	0x08
	.zero		1


	//   ....[35]....
        /*0358*/ 	.word	0x00000a30
        /*035c*/ 	.word	0x000000ff
        /*0360*/ 	.word	0x00000118
        /*0364*/ 	.short	0x0100
        /*0366*/ 	.byte	0x08
	.zero		1


	//   ....[36]....
        /*0368*/ 	.word	0x00000b60
        /*036c*/ 	.word	0x000000ff
        /*0370*/ 	.word	0x00000120
        /*0374*/ 	.short	0x0100
        /*0376*/ 	.byte	0x08
	.zero		1


	//   ....[37]....
        /*0378*/ 	.word	0x00000b70
        /*037c*/ 	.word	0x000000ff
        /*0380*/ 	.word	0x00000130
        /*0384*/ 	.short	0x0100
        /*0386*/ 	.byte	0x08
	.zero		1


	//   ....[38]....
        /*0388*/ 	.word	0x00000b80
        /*038c*/ 	.word	0x000000ff
        /*0390*/ 	.word	0x00000128
        /*0394*/ 	.short	0x0100
        /*0396*/ 	.byte	0x08
	.zero		1


	//   ....[39]....
        /*0398*/ 	.word	0x00000b90
        /*039c*/ 	.word	0x000000ff
        /*03a0*/ 	.word	0x00000138
        /*03a4*/ 	.short	0x0100
        /*03a6*/ 	.byte	0x08
	.zero		1


	//   ....[40]....
        /*03a8*/ 	.word	0x00000cb0
        /*03ac*/ 	.word	0x000000ff
        /*03b0*/ 	.word	0x00000140
        /*03b4*/ 	.short	0x0100
        /*03b6*/ 	.byte	0x09
	.zero		1


	//   ....[41]....
        /*03b8*/ 	.word	0x00000cc0
        /*03bc*/ 	.word	0x000000ff
        /*03c0*/ 	.word	0x00000160
        /*03c4*/ 	.short	0x0100
        /*03c6*/ 	.byte	0x09
	.zero		1


	//   ....[42]....
        /*03c8*/ 	.word	0x00000cd0
        /*03cc*/ 	.word	0x000000ff
        /*03d0*/ 	.word	0x00000148
        /*03d4*/ 	.short	0x0100
        /*03d6*/ 	.byte	0x09
	.zero		1


	//   ....[43]....
        /*03d8*/ 	.word	0x00000ce0
        /*03dc*/ 	.word	0x000000ff
        /*03e0*/ 	.word	0x00000168
        /*03e4*/ 	.short	0x0100
        /*03e6*/ 	.byte	0x09
	.zero		1


	//   ....[44]....
        /*03e8*/ 	.word	0x00000cf0
        /*03ec*/ 	.word	0x000000ff
        /*03f0*/ 	.word	0x00000150
        /*03f4*/ 	.short	0x0100
        /*03f6*/ 	.byte	0x09
	.zero		1


	//   ....[45]....
        /*03f8*/ 	.word	0x00000d00
        /*03fc*/ 	.word	0x000000ff
        /*0400*/ 	.word	0x00000170
        /*0404*/ 	.short	0x0100
        /*0406*/ 	.byte	0x09
	.zero		1


	//   ....[46]....
        /*0408*/ 	.word	0x00000d10
        /*040c*/ 	.word	0x000000ff
        /*0410*/ 	.word	0x00000158
        /*0414*/ 	.short	0x0100
        /*0416*/ 	.byte	0x09
	.zero		1


	//   ....[47]....
        /*0418*/ 	.word	0x00000d20
        /*041c*/ 	.word	0x000000ff
        /*0420*/ 	.word	0x00000178
        /*0424*/ 	.short	0x0100
        /*0426*/ 	.byte	0x09
	.zero		1


	//   ....[48]....
        /*0428*/ 	.word	0x00000e10
        /*042c*/ 	.word	0x000000ff
        /*0430*/ 	.word	0x00000180
        /*0434*/ 	.short	0x0100
        /*0436*/ 	.byte	0x08
	.zero		1


	//   ....[49]....
        /*0438*/ 	.word	0x00000e20
        /*043c*/ 	.word	0x000000ff
        /*0440*/ 	.word	0x00000190
        /*0444*/ 	.short	0x0100
        /*0446*/ 	.byte	0x08
	.zero		1


	//   ....[50]....
        /*0448*/ 	.word	0x00000e30
        /*044c*/ 	.word	0x000000ff
        /*0450*/ 	.word	0x00000188
        /*0454*/ 	.short	0x0100
        /*0456*/ 	.byte	0x08
	.zero		1


	//   ....[51]....
        /*0458*/ 	.word	0x00000e40
        /*045c*/ 	.word	0x000000ff
        /*0460*/ 	.word	0x00000198
        /*0464*/ 	.short	0x0100
        /*0466*/ 	.byte	0x08
	.zero		1


	//   ....[52]....
        /*0468*/ 	.word	0x00000f30
        /*046c*/ 	.word	0x000000ff
        /*0470*/ 	.word	0x000001a0
        /*0474*/ 	.short	0x0100
        /*0476*/ 	.byte	0x07
	.zero		1


	//   ....[53]....
        /*0478*/ 	.word	0x00001940
        /*047c*/ 	.word	0x00000003
        /*0480*/ 	.word	0x00000190
        /*0484*/ 	.short	0x010a
        /*0486*/ 	.byte	0xff
	.zero		1


	//   ....[54]....
        /*0488*/ 	.word	0x00001970
        /*048c*/ 	.word	0x00000003
        /*0490*/ 	.word	0x00000180
        /*0494*/ 	.short	0x0101
        /*0496*/ 	.byte	0xff
	.zero		1


	//   ....[55]....
        /*0498*/ 	.word	0x00001a70
        /*049c*/ 	.word	0x000000ff
        /*04a0*/ 	.word	0x00000068
        /*04a4*/ 	.short	0x010a
        /*04a6*/ 	.byte	0x08
	.zero		1


	//   ....[56]....
        /*04a8*/ 	.word	0x00001b30
        /*04ac*/ 	.word	0x000000ff
        /*04b0*/ 	.word	0x00000068
        /*04b4*/ 	.short	0x010a
        /*04b6*/ 	.byte	0x21
	.zero		1


	//   ....[57]....
        /*04b8*/ 	.word	0x00001cf0
        /*04bc*/ 	.word	0x000000ff
        /*04c0*/ 	.word	0x00000068
        /*04c4*/ 	.short	0x010a
        /*04c6*/ 	.byte	0x08
	.zero		1


	//   ....[58]....
        /*04c8*/ 	.word	0x00001dd0
        /*04cc*/ 	.word	0x000000ff
        /*04d0*/ 	.word	0x00000118
        /*04d4*/ 	.short	0x0101
        /*04d6*/ 	.byte	0x06
	.zero		1


	//   ....[59]....
        /*04d8*/ 	.word	0x00001df0
        /*04dc*/ 	.word	0x000000ff
        /*04e0*/ 	.word	0x00000068
        /*04e4*/ 	.short	0x010a
        /*04e6*/ 	.byte	0x08
	.zero		1


	//   ....[60]....
        /*04e8*/ 	.word	0x00001e70
        /*04ec*/ 	.word	0x000000ff
        /*04f0*/ 	.word	0x00000068
        /*04f4*/ 	.short	0x010a
        /*04f6*/ 	.byte	0x11
	.zero		1


	//   ....[61]....
        /*04f8*/ 	.word	0x00002000
        /*04fc*/ 	.word	0x000000ff
        /*0500*/ 	.word	0x00000068
        /*0504*/ 	.short	0x010a
        /*0506*/ 	.byte	0x08
	.zero		1


	//   ....[62]....
        /*0508*/ 	.word	0x00002140
        /*050c*/ 	.word	0x00000002
        /*0510*/ 	.word	0x00000120
        /*0514*/ 	.short	0x010a
        /*0516*/ 	.byte	0xff
	.zero		1


	//   ....[63]....
        /*0518*/ 	.word	0x00002200
        /*051c*/ 	.word	0x00000002
        /*0520*/ 	.word	0x00000000
        /*0524*/ 	.short	0x0101
        /*0526*/ 	.byte	0xff
	.zero		1


	//   ....[64]....
        /*0528*/ 	.word	0x00002760
        /*052c*/ 	.word	0x000000ff
        /*0530*/ 	.word	0x00000000
        /*0534*/ 	.short	0x010a
        /*0536*/ 	.byte	0x04
	.zero		1


	//   ....[65]....
        /*0538*/ 	.word	0x000027f0
        /*053c*/ 	.word	0x000000ff
        /*0540*/ 	.word	0x00000000
        /*0544*/ 	.short	0x010a
        /*0546*/ 	.byte	0x04
	.zero		1


	//   ....[66]....
        /*0548*/ 	.word	0x00002880
        /*054c*/ 	.word	0x000000ff
        /*0550*/ 	.word	0x00000000
        /*0554*/ 	.short	0x010a
        /*0556*/ 	.byte	0x04
	.zero		1


	//   ....[67]....
        /*0558*/ 	.word	0x00002910
        /*055c*/ 	.word	0x000000ff
        /*0560*/ 	.word	0x00000000
        /*0564*/ 	.short	0x010a
        /*0566*/ 	.byte	0x04
	.zero		1


	//   ....[68]....
        /*0568*/ 	.word	0x000029a0
        /*056c*/ 	.word	0x000000ff
        /*0570*/ 	.word	0x00000000
        /*0574*/ 	.short	0x010a
        /*0576*/ 	.byte	0x04
	.zero		1


	//   ....[69]....
        /*0578*/ 	.word	0x00002a30
        /*057c*/ 	.word	0x000000ff
        /*0580*/ 	.word	0x00000000
        /*0584*/ 	.short	0x010a
        /*0586*/ 	.byte	0x04
	.zero		1


	//   ....[70]....
        /*0588*/ 	.word	0x00002ac0
        /*058c*/ 	.word	0x000000ff
        /*0590*/ 	.word	0x00000000
        /*0594*/ 	.short	0x010a
        /*0596*/ 	.byte	0x04
	.zero		1


	//   ....[71]....
        /*0598*/ 	.word	0x00002b50
        /*059c*/ 	.word	0x000000ff
        /*05a0*/ 	.word	0x00000000
        /*05a4*/ 	.short	0x010a
        /*05a6*/ 	.byte	0x04
	.zero		1


	//   ....[72]....
        /*05a8*/ 	.word	0x00002be0
        /*05ac*/ 	.word	0x000000ff
        /*05b0*/ 	.word	0x00000000
        /*05b4*/ 	.short	0x010a
        /*05b6*/ 	.byte	0x04
	.zero		1


	//   ....[73]....
        /*05b8*/ 	.word	0x00002c70
        /*05bc*/ 	.word	0x000000ff
        /*05c0*/ 	.word	0x00000000
        /*05c4*/ 	.short	0x010a
        /*05c6*/ 	.byte	0x04
	.zero		1


	//   ....[74]....
        /*05c8*/ 	.word	0x00002d00
        /*05cc*/ 	.word	0x000000ff
        /*05d0*/ 	.word	0x00000000
        /*05d4*/ 	.short	0x010a
        /*05d6*/ 	.byte	0x04
	.zero		1


	//   ....[75]....
        /*05d8*/ 	.word	0x00002d90
        /*05dc*/ 	.word	0x000000ff
        /*05e0*/ 	.word	0x00000000
        /*05e4*/ 	.short	0x010a
        /*05e6*/ 	.byte	0x04
	.zero		1


	//   ....[76]....
        /*05e8*/ 	.word	0x00002e30
        /*05ec*/ 	.word	0x00000000
        /*05f0*/ 	.word	0x00000000
        /*05f4*/ 	.short	0x010a
        /*05f6*/ 	.byte	0xff
	.zero		1


	//   ....[77]....
        /*05f8*/ 	.word	0x00002f60
        /*05fc*/ 	.word	0x00000000
        /*0600*/ 	.word	0x00000180
        /*0604*/ 	.short	0x010a
        /*0606*/ 	.byte	0xff
	.zero		1


	//   ....[78]....
        /*0608*/ 	.word	0x00002fd0
        /*060c*/ 	.word	0x00000004
        /*0610*/ 	.word	0x00000000
        /*0614*/ 	.short	0x0101
        /*0616*/ 	.byte	0xff
	.zero		1


	//   ....[79]....
        /*0618*/ 	.word	0x00002ff0
        /*061c*/ 	.word	0x000000ff
        /*0620*/ 	.word	0x00000130
        /*0624*/ 	.short	0x010a
        /*0626*/ 	.byte	0x05
	.zero		1


	//   ....[80]....
        /*0628*/ 	.word	0x00003110
        /*062c*/ 	.word	0x00000000
        /*0630*/ 	.word	0x00000120
        /*0634*/ 	.short	0x010a
        /*0636*/ 	.byte	0xff
	.zero		1


	//   ....[81]....
        /*0638*/ 	.word	0x00003210
        /*063c*/ 	.word	0x00000000
        /*0640*/ 	.word	0x00000000
        /*0644*/ 	.short	0x0101
        /*0646*/ 	.byte	0xff
	.zero		1


	//   ....[82]....
        /*0648*/ 	.word	0x000032a0
        /*064c*/ 	.word	0x000000ff
        /*0650*/ 	.word	0x00000130
        /*0654*/ 	.short	0x0106
        /*0656*/ 	.byte	0x05
	.zero		1


	//   ....[83]....
        /*0658*/ 	.word	0x000032c0
        /*065c*/ 	.word	0x000000ff
        /*0660*/ 	.word	0x00000130
        /*0664*/ 	.short	0x010a
        /*0666*/ 	.byte	0x05
	.zero		1


	//   ....[84]....
        /*0668*/ 	.word	0x00003350
        /*066c*/ 	.word	0x000000ff
        /*0670*/ 	.word	0x00000130
        /*0674*/ 	.short	0x0106
        /*0676*/ 	.byte	0x04
	.zero		1


	//   ....[85]....
        /*0678*/ 	.word	0x00003390
        /*067c*/ 	.word	0x00000000
        /*0680*/ 	.word	0x00000130
        /*0684*/ 	.short	0x010a
        /*0686*/ 	.byte	0xff
	.zero		1


	//   ....[86]....
        /*0688*/ 	.word	0x000035d0
        /*068c*/ 	.word	0x000000ff
        /*0690*/ 	.word	0x00000008
        /*0694*/ 	.short	0x010a
        /*0696*/ 	.byte	0x06
	.zero		1


	//   ....[87]....
        /*0698*/ 	.word	0x000035f0
        /*069c*/ 	.word	0x000000ff
        /*06a0*/ 	.word	0x00000008
        /*06a4*/ 	.short	0x010a
        /*06a6*/ 	.byte	0x06
	.zero		1


	//   ....[88]....
        /*06a8*/ 	.word	0x00003780
        /*06ac*/ 	.word	0x000000ff
        /*06b0*/ 	.word	0x00000008
        /*06b4*/ 	.short	0x010a
        /*06b6*/ 	.byte	0x06
	.zero		1


	//   ....[89]....
        /*06b8*/ 	.word	0x000037a0
        /*06bc*/ 	.word	0x000000ff
        /*06c0*/ 	.word	0x00000008
        /*06c4*/ 	.short	0x010a
        /*06c6*/ 	.byte	0x06
	.zero		1


	//   ....[90]....
        /*06c8*/ 	.word	0x00003860
        /*06cc*/ 	.word	0x000000ff
        /*06d0*/ 	.word	0x00000000
        /*06d4*/ 	.short	0x0101
        /*06d6*/ 	.byte	0x07
	.zero		1


	//   ....[91]....
        /*06d8*/ 	.word	0x00003ba0
        /*06dc*/ 	.word	0x00000000
        /*06e0*/ 	.word	0x00000120
        /*06e4*/ 	.short	0x010a
        /*06e6*/ 	.byte	0xff
	.zero		1


	//   ....[92]....
        /*06e8*/ 	.word	0x00003c60
        /*06ec*/ 	.word	0x00000000
        /*06f0*/ 	.word	0x00000000
        /*06f4*/ 	.short	0x0101
        /*06f6*/ 	.byte	0xff
	.zero		1


	//   ....[93]....
        /*06f8*/ 	.word	0x00003d20
        /*06fc*/ 	.word	0x000000ff
        /*0700*/ 	.word	0x00000000
        /*0704*/ 	.short	0x010a
        /*0706*/ 	.byte	0x08
	.zero		1


	//   ....[94]....
        /*0708*/ 	.word	0x00003d30
        /*070c*/ 	.word	0x000000ff
        /*0710*/ 	.word	0x00000160
        /*0714*/ 	.short	0x010a
        /*0716*/ 	.byte	0x09
	.zero		1


	//   ....[95]....
        /*0718*/ 	.word	0x00003de0
        /*071c*/ 	.word	0x000000ff
        /*0720*/ 	.word	0x00000000
        /*0724*/ 	.short	0x010a
        /*0726*/ 	.byte	0x08
	.zero		1


	//   ....[96]....
        /*0728*/ 	.word	0x00003f10
        /*072c*/ 	.word	0x000000ff
        /*0730*/ 	.word	0x00000000
        /*0734*/ 	.short	0x010a
        /*0736*/ 	.byte	0x1e
	.zero		1


	//   ....[97]....
        /*0738*/ 	.word	0x00004210
        /*073c*/ 	.word	0x000000ff
        /*0740*/ 	.word	0x00000000
        /*0744*/ 	.short	0x010a
        /*0746*/ 	.byte	0x08
	.zero		1


	//   ....[98]....
        /*0748*/ 	.word	0x000042a0
        /*074c*/ 	.word	0x000000ff
        /*0750*/ 	.word	0x00000000
        /*0754*/ 	.short	0x010a
        /*0756*/ 	.byte	0x08
	.zero		1


	//   ....[99]....
        /*0758*/ 	.word	0x00004330
        /*075c*/ 	.word	0x000000ff
        /*0760*/ 	.word	0x00000000
        /*0764*/ 	.short	0x010a
        /*0766*/ 	.byte	0x08
	.zero		1


	//   ....[100]....
        /*0768*/ 	.word	0x000043d0
        /*076c*/ 	.word	0x00000000
        /*0770*/ 	.word	0x00000000
        /*0774*/ 	.short	0x010a
        /*0776*/ 	.byte	0xff
	.zero		1


	//   ....[101]....
        /*0778*/ 	.word	0x00004410
        /*077c*/ 	.word	0x00000000
        /*0780*/ 	.word	0x00000000
        /*0784*/ 	.short	0x010a
        /*0786*/ 	.byte	0xff
	.zero		1


	//   ....[102]....
        /*0788*/ 	.word	0x00004480
        /*078c*/ 	.word	0x000000ff
        /*0790*/ 	.word	0x00000000
        /*0794*/ 	.short	0x0101
        /*0796*/ 	.byte	0x05
	.zero		1


	//   ....[103]....
        /*0798*/ 	.word	0x000044c0
        /*079c*/ 	.word	0x000000ff
        /*07a0*/ 	.word	0x000001a0
        /*07a4*/ 	.short	0x010a
        /*07a6*/ 	.byte	0x07
	.zero		1


	//   ....[104]....
        /*07a8*/ 	.word	0x00004510
        /*07ac*/ 	.word	0x000000ff
        /*07b0*/ 	.word	0x00000000
        /*07b4*/ 	.short	0x0101
        /*07b6*/ 	.byte	0x05
	.zero		1


	//   ....[105]....
        /*07b8*/ 	.word	0x00004960
        /*07bc*/ 	.word	0x00000000
        /*07c0*/ 	.word	0x00000120
        /*07c4*/ 	.short	0x010a
        /*07c6*/ 	.byte	0xff
	.zero		1


	//   ....[106]....
        /*07c8*/ 	.word	0x00004a20
        /*07cc*/ 	.word	0x00000000
        /*07d0*/ 	.word	0x00000000
        /*07d4*/ 	.short	0x0101
        /*07d6*/ 	.byte	0xff
	.zero		1


	//   ....[107]....
        /*07d8*/ 	.word	0x00004d40
        /*07dc*/ 	.word	0x000000ff
        /*07e0*/ 	.word	0x00000118
        /*07e4*/ 	.short	0x010a
        /*07e6*/ 	.byte	0x07
	.zero		1


	//   ....[108]....
        /*07e8*/ 	.word	0x00004f30
        /*07ec*/ 	.word	0x000000ff
        /*07f0*/ 	.word	0x000000f0
        /*07f4*/ 	.short	0x010a
        /*07f6*/ 	.byte	0x07
	.zero		1


	//   ....[109]....
        /*07f8*/ 	.word	0x00005120
        /*07fc*/ 	.word	0x000000ff
        /*0800*/ 	.word	0x000000d0
        /*0804*/ 	.short	0x010b
        /*0806*/ 	.byte	0x07
	.zero		1


	//   ....[110]....
        /*0808*/ 	.word	0x00005130
        /*080c*/ 	.word	0x000000ff
        /*0810*/ 	.word	0x00000000
        /*0814*/ 	.short	0x0101
        /*0816*/ 	.byte	0x0e
	.zero		1


	//   ....[111]....
        /*0818*/ 	.word	0x00005150
        /*081c*/ 	.word	0x000000ff
        /*0820*/ 	.word	0x000000f8
        /*0824*/ 	.short	0x010a
        /*0826*/ 	.byte	0x07
	.zero		1


	//   ....[112]....
        /*0828*/ 	.word	0x00005300
        /*082c*/ 	.word	0x000000ff
        /*0830*/ 	.word	0x000000d8
        /*0834*/ 	.short	0x010b
        /*0836*/ 	.byte	0x07
	.zero		1


	//   ....[113]....
        /*0838*/ 	.word	0x00005310
        /*083c*/ 	.word	0x000000ff
        /*0840*/ 	.word	0x00000000
        /*0844*/ 	.short	0x0101
        /*0846*/ 	.byte	0x0e
	.zero		1


	//   ....[114]....
        /*0848*/ 	.word	0x00005320
        /*084c*/ 	.word	0x000000ff
        /*0850*/ 	.word	0x00000100
        /*0854*/ 	.short	0x010a
        /*0856*/ 	.byte	0x07
	.zero		1


	//   ....[115]....
        /*0858*/ 	.word	0x00005550
        /*085c*/ 	.word	0x000000ff
        /*0860*/ 	.word	0x000000e0
        /*0864*/ 	.short	0x010b
        /*0866*/ 	.byte	0x07
	.zero		1


	//   ....[116]....
        /*0868*/ 	.word	0x000055c0
        /*086c*/ 	.word	0x000000ff
        /*0870*/ 	.word	0x00000000
        /*0874*/ 	.short	0x0101
        /*0876*/ 	.byte	0x0e
	.zero		1


	//   ....[117]....
        /*0878*/ 	.word	0x00005600
        /*087c*/ 	.word	0x000000ff
        /*0880*/ 	.word	0x00000108
        /*0884*/ 	.short	0x010a
        /*0886*/ 	.byte	0x07
	.zero		1


	//   ....[118]....
        /*0888*/ 	.word	0x00005830
        /*088c*/ 	.word	0x000000ff
        /*0890*/ 	.word	0x000000e8
        /*0894*/ 	.short	0x010b
        /*0896*/ 	.byte	0x07
	.zero		1


	//   ....[119]....
        /*0898*/ 	.word	0x00005850
        /*089c*/ 	.word	0x000000ff
        /*08a0*/ 	.word	0x00000000
        /*08a4*/ 	.short	0x0101
        /*08a6*/ 	.byte	0x0d
	.zero		1


	//   ....[120]....
        /*08a8*/ 	.word	0x00005880
        /*08ac*/ 	.word	0x000000ff
        /*08b0*/ 	.word	0x000000f0
        /*08b4*/ 	.short	0x010a
        /*08b6*/ 	.byte	0x07
	.zero		1


	//   ....[121]....
        /*08b8*/ 	.word	0x000058a0
        /*08bc*/ 	.word	0x000000ff
        /*08c0*/ 	.word	0x000000f8
        /*08c4*/ 	.short	0x010a
        /*08c6*/ 	.byte	0x07
	.zero		1


	//   ....[122]....
        /*08c8*/ 	.word	0x000058c0
        /*08cc*/ 	.word	0x000000ff
        /*08d0*/ 	.word	0x00000100
        /*08d4*/ 	.short	0x010a
        /*08d6*/ 	.byte	0x07
	.zero		1


	//   ....[123]....
        /*08d8*/ 	.word	0x00005900
        /*08dc*/ 	.word	0x00000000
        /*08e0*/ 	.word	0x00000108
        /*08e4*/ 	.short	0x010a
        /*08e6*/ 	.byte	0xff
	.zero		1


	//   ....[124]....
        /*08e8*/ 	.word	0x00005c50
        /*08ec*/ 	.word	0x00000000
        /*08f0*/ 	.word	0x00000120
        /*08f4*/ 	.short	0x010a
        /*08f6*/ 	.byte	0xff
	.zero		1


	//   ....[125]....
        /*08f8*/ 	.word	0x00005d60
        /*08fc*/ 	.word	0x00000000
        /*0900*/ 	.word	0x00000000
        /*0904*/ 	.short	0x0101
        /*0906*/ 	.byte	0xff
	.zero		1


	//   ....[126]....
        /*0908*/ 	.word	0x00006780
        /*090c*/ 	.word	0x000000ff
        /*0910*/ 	.word	0x000000d0
        /*0914*/ 	.short	0x010a
        /*0916*/ 	.byte	0x30
	.zero		1


	//   ....[127]....
        /*0918*/ 	.word	0x000067c0
        /*091c*/ 	.word	0x0000004a
        /*0920*/ 	.word	0x00000140
        /*0924*/ 	.short	0x010a
        /*0926*/ 	.byte	0xff
	.zero		1


	//   ....[128]....
        /*0928*/ 	.word	0x000068d0
        /*092c*/ 	.word	0x000000ff
        /*0930*/ 	.word	0x000000d0
        /*0934*/ 	.short	0x010a
        /*0936*/ 	.byte	0x30
	.zero		1


	//   ....[129]....
        /*0938*/ 	.word	0x000069a0
        /*093c*/ 	.word	0x0000004a
        /*0940*/ 	.word	0x00000140
        /*0944*/ 	.short	0x010a
        /*0946*/ 	.byte	0xff
	.zero		1


	//   ....[130]....
        /*0948*/ 	.word	0x00007150
        /*094c*/ 	.word	0x00000000
        /*0950*/ 	.word	0x00000000
        /*0954*/ 	.short	0x0101
        /*0956*/ 	.byte	0xff
	.zero		1


	//   ....[131]....
        /*0958*/ 	.word	0x00007160
        /*095c*/ 	.word	0x00000003
        /*0960*/ 	.word	0x000000d0
        /*0964*/ 	.short	0x010a
        /*0966*/ 	.byte	0xff
	.zero		1


	//   ....[132]....
        /*0968*/ 	.word	0x00007220
        /*096c*/ 	.word	0x00000003
        /*0970*/ 	.word	0x000000d0
        /*0974*/ 	.short	0x010a
        /*0976*/ 	.byte	0xff
	.zero		1


	//   ....[133]....
        /*0978*/ 	.word	0x00007a10
        /*097c*/ 	.word	0x00000052
        /*0980*/ 	.word	0x00000000
        /*0984*/ 	.short	0x0101
        /*0986*/ 	.byte	0xff
	.zero		1


	//   ....[134]....
        /*0988*/ 	.word	0x00007a30
        /*098c*/ 	.word	0x00000053
        /*0990*/ 	.word	0x000000d0
        /*0994*/ 	.short	0x010a
        /*0996*/ 	.byte	0xff
	.zero		1


	//   ....[135]....
        /*0998*/ 	.word	0x00007ae0
        /*099c*/ 	.word	0x00000053
        /*09a0*/ 	.word	0x000000d0
        /*09a4*/ 	.short	0x010a
        /*09a6*/ 	.byte	0xff
	.zero		1


	//   ....[136]....
        /*09a8*/ 	.word	0x000082d0
        /*09ac*/ 	.word	0x00000052
        /*09b0*/ 	.word	0x00000000
        /*09b4*/ 	.short	0x0101
        /*09b6*/ 	.byte	0xff
	.zero		1


	//   ....[137]....
        /*09b8*/ 	.word	0x000082f0
        /*09bc*/ 	.word	0x00000058
        /*09c0*/ 	.word	0x000000d0
        /*09c4*/ 	.short	0x010a
        /*09c6*/ 	.byte	0xff
	.zero		1


	//   ....[138]....
        /*09c8*/ 	.word	0x000083a0
        /*09cc*/ 	.word	0x00000058
        /*09d0*/ 	.word	0x000000d0
        /*09d4*/ 	.short	0x010a
        /*09d6*/ 	.byte	0xff
	.zero		1


	//   ....[139]....
        /*09d8*/ 	.word	0x000086b0
        /*09dc*/ 	.word	0x0000004a
        /*09e0*/ 	.word	0x00000000
        /*09e4*/ 	.short	0x0101
        /*09e6*/ 	.byte	0xff
	.zero		1


	//   ....[140]....
        /*09e8*/ 	.word	0x00008be0
        /*09ec*/ 	.word	0x00000002
        /*09f0*/ 	.word	0x00000000
        /*09f4*/ 	.short	0x0101
        /*09f6*/ 	.byte	0xff
	.zero		1


	//   ....[141]....
        /*09f8*/ 	.word	0x00008e50
        /*09fc*/ 	.word	0x000000ff
        /*0a00*/ 	.word	0x00000000
        /*0a04*/ 	.short	0x0101
        /*0a06*/ 	.byte	0x04
	.zero		1


	//   ....[142]....
        /*0a08*/ 	.word	0x00008e70
        /*0a0c*/ 	.word	0x00000003
        /*0a10*/ 	.word	0x00000190
        /*0a14*/ 	.short	0x010a
        /*0a16*/ 	.byte	0xff
	.zero		1


	//   ....[143]....
        /*0a18*/ 	.word	0x00008ed0
        /*0a1c*/ 	.word	0x00000002
        /*0a20*/ 	.word	0x00000068
        /*0a24*/ 	.short	0x010a
        /*0a26*/ 	.byte	0xff
	.zero		1


	//   ....[144]....
        /*0a28*/ 	.word	0x00008f30
        /*0a2c*/ 	.word	0x00000002
        /*0a30*/ 	.word	0x00000068
        /*0a34*/ 	.short	0x010a
        /*0a36*/ 	.byte	0xff
	.zero		1


	//   ....[145]....
        /*0a38*/ 	.word	0x00008f80
        /*0a3c*/ 	.word	0x00000002
        /*0a40*/ 	.word	0x00000120
        /*0a44*/ 	.short	0x010a
        /*0a46*/ 	.byte	0xff
	.zero		1


	//   ....[146]....
        /*0a48*/ 	.word	0x00008fe0
        /*0a4c*/ 	.word	0x00000000
        /*0a50*/ 	.word	0x00000000
        /*0a54*/ 	.short	0x010a
        /*0a56*/ 	.byte	0xff
	.zero		1


	//   ....[147]....
        /*0a58*/ 	.word	0x00009040
        /*0a5c*/ 	.word	0x00000000
        /*0a60*/ 	.word	0x00000000
        /*0a64*/ 	.short	0x010a
        /*0a66*/ 	.byte	0xff
	.zero		1


	//   ....[148]....
        /*0a68*/ 	.word	0x000090a0
        /*0a6c*/ 	.word	0x00000000
        /*0a70*/ 	.word	0x00000000
        /*0a74*/ 	.short	0x010a
        /*0a76*/ 	.byte	0xff
	.zero		1


	//   ....[149]....
        /*0a78*/ 	.word	0x00009100
        /*0a7c*/ 	.word	0x00000000
        /*0a80*/ 	.word	0x00000000
        /*0a84*/ 	.short	0x010a
        /*0a86*/ 	.byte	0xff
	.zero		1


	//   ....[150]....
        /*0a88*/ 	.word	0x00009160
        /*0a8c*/ 	.word	0x00000000
        /*0a90*/ 	.word	0x00000000
        /*0a94*/ 	.short	0x010a
        /*0a96*/ 	.byte	0xff
	.zero		1


	//   ....[151]....
        /*0a98*/ 	.word	0x000091c0
        /*0a9c*/ 	.word	0x00000000
        /*0aa0*/ 	.word	0x00000000
        /*0aa4*/ 	.short	0x010a
        /*0aa6*/ 	.byte	0xff
	.zero		1


	//   ....[152]....
        /*0aa8*/ 	.word	0x00009220
        /*0aac*/ 	.word	0x00000000
        /*0ab0*/ 	.word	0x00000000
        /*0ab4*/ 	.short	0x010a
        /*0ab6*/ 	.byte	0xff
	.zero		1


	//   ....[153]....
        /*0ab8*/ 	.word	0x00009280
        /*0abc*/ 	.word	0x00000000
        /*0ac0*/ 	.word	0x00000000
        /*0ac4*/ 	.short	0x010a
        /*0ac6*/ 	.byte	0xff
	.zero		1


	//   ....[154]....
        /*0ac8*/ 	.word	0x000092e0
        /*0acc*/ 	.word	0x00000000
        /*0ad0*/ 	.word	0x00000000
        /*0ad4*/ 	.short	0x010a
        /*0ad6*/ 	.byte	0xff
	.zero		1


	//   ....[155]....
        /*0ad8*/ 	.word	0x00009340
        /*0adc*/ 	.word	0x00000000
        /*0ae0*/ 	.word	0x00000000
        /*0ae4*/ 	.short	0x010a
        /*0ae6*/ 	.byte	0xff
	.zero		1


	//   ....[156]....
        /*0ae8*/ 	.word	0x000093a0
        /*0aec*/ 	.word	0x00000000
        /*0af0*/ 	.word	0x00000000
        /*0af4*/ 	.short	0x010a
        /*0af6*/ 	.byte	0xff
	.zero		1


	//   ....[157]....
        /*0af8*/ 	.word	0x00009400
        /*0afc*/ 	.word	0x00000000
        /*0b00*/ 	.word	0x00000000
        /*0b04*/ 	.short	0x010a
        /*0b06*/ 	.byte	0xff
	.zero		1


	//   ....[158]....
        /*0b08*/ 	.word	0x00009450
        /*0b0c*/ 	.word	0x00000000
        /*0b10*/ 	.word	0x00000180
        /*0b14*/ 	.short	0x010a
        /*0b16*/ 	.byte	0xff
	.zero		1


	//   ....[159]....
        /*0b18*/ 	.word	0x000094b0
        /*0b1c*/ 	.word	0x00000000
        /*0b20*/ 	.word	0x00000130
        /*0b24*/ 	.short	0x010a
        /*0b26*/ 	.byte	0xff
	.zero		1


	//   ....[160]....
        /*0b28*/ 	.word	0x00009500
        /*0b2c*/ 	.word	0x00000000
        /*0b30*/ 	.word	0x00000120
        /*0b34*/ 	.short	0x010a
        /*0b36*/ 	.byte	0xff
	.zero		1


	//   ....[161]....
        /*0b38*/ 	.word	0x00009560
        /*0b3c*/ 	.word	0x00000000
        /*0b40*/ 	.word	0x00000130
        /*0b44*/ 	.short	0x010a
        /*0b46*/ 	.byte	0xff
	.zero		1


	//   ....[162]....
        /*0b48*/ 	.word	0x000095c0
        /*0b4c*/ 	.word	0x00000004
        /*0b50*/ 	.word	0x00000008
        /*0b54*/ 	.short	0x010a
        /*0b56*/ 	.byte	0xff
	.zero		1


	//   ....[163]....
        /*0b58*/ 	.word	0x000096a0
        /*0b5c*/ 	.word	0x00000002
        /*0b60*/ 	.word	0x00000008
        /*0b64*/ 	.short	0x010a
        /*0b66*/ 	.byte	0xff
	.zero		1


	//   ....[164]....
        /*0b68*/ 	.word	0x000096f0
        /*0b6c*/ 	.word	0x00000000
        /*0b70*/ 	.word	0x00000120
        /*0b74*/ 	.short	0x010a
        /*0b76*/ 	.byte	0xff
	.zero		1


	//   ....[165]....
        /*0b78*/ 	.word	0x00009750
        /*0b7c*/ 	.word	0x00000000
        /*0b80*/ 	.word	0x00000160
        /*0b84*/ 	.short	0x010a
        /*0b86*/ 	.byte	0xff
	.zero		1


	//   ....[166]....
        /*0b88*/ 	.word	0x000097b0
        /*0b8c*/ 	.word	0x00000000
        /*0b90*/ 	.word	0x00000000
        /*0b94*/ 	.short	0x010a
        /*0b96*/ 	.byte	0xff
	.zero		1


	//   ....[167]....
        /*0b98*/ 	.word	0x00009810
        /*0b9c*/ 	.word	0x00000000
        /*0ba0*/ 	.word	0x00000000
        /*0ba4*/ 	.short	0x010a
        /*0ba6*/ 	.byte	0xff
	.zero		1


	//   ....[168]....
        /*0ba8*/ 	.word	0x00009870
        /*0bac*/ 	.word	0x00000000
        /*0bb0*/ 	.word	0x00000000
        /*0bb4*/ 	.short	0x010a
        /*0bb6*/ 	.byte	0xff
	.zero		1


	//   ....[169]....
        /*0bb8*/ 	.word	0x000098d0
        /*0bbc*/ 	.word	0x00000000
        /*0bc0*/ 	.word	0x00000000
        /*0bc4*/ 	.short	0x010a
        /*0bc6*/ 	.byte	0xff
	.zero		1


	//   ....[170]....
        /*0bc8*/ 	.word	0x00009930
        /*0bcc*/ 	.word	0x00000000
        /*0bd0*/ 	.word	0x000001a0
        /*0bd4*/ 	.short	0x010a
        /*0bd6*/ 	.byte	0xff
	.zero		1


	//   ....[171]....
        /*0bd8*/ 	.word	0x00009980
        /*0bdc*/ 	.word	0x00000000
        /*0be0*/ 	.word	0x00000120
        /*0be4*/ 	.short	0x010a
        /*0be6*/ 	.byte	0xff
	.zero		1


	//   ....[172]....
        /*0be8*/ 	.word	0x000099e0
        /*0bec*/ 	.word	0x00000000
        /*0bf0*/ 	.word	0x00000118
        /*0bf4*/ 	.short	0x010a
        /*0bf6*/ 	.byte	0xff
	.zero		1


	//   ....[173]....
        /*0bf8*/ 	.word	0x00009a40
        /*0bfc*/ 	.word	0x00000003
        /*0c00*/ 	.word	0x000000f0
        /*0c04*/ 	.short	0x010a
        /*0c06*/ 	.byte	0xff
	.zero		1


	//   ....[174]....
        /*0c08*/ 	.word	0x00009aa0
        /*0c0c*/ 	.word	0x00000003
        /*0c10*/ 	.word	0x000000f8
        /*0c14*/ 	.short	0x010a
        /*0c16*/ 	.byte	0xff
	.zero		1


	//   ....[175]....
        /*0c18*/ 	.word	0x00009b00
        /*0c1c*/ 	.word	0x00000003
        /*0c20*/ 	.word	0x00000100
        /*0c24*/ 	.short	0x010a
        /*0c26*/ 	.byte	0xff
	.zero		1


	//   ....[176]....
        /*0c28*/ 	.word	0x00009b60
        /*0c2c*/ 	.word	0x00000003
        /*0c30*/ 	.word	0x00000108
        /*0c34*/ 	.short	0x010a
        /*0c36*/ 	.byte	0xff
	.zero		1


	//   ....[177]....
        /*0c38*/ 	.word	0x00009bc0
        /*0c3c*/ 	.word	0x00000000
        /*0c40*/ 	.word	0x000000f0
        /*0c44*/ 	.short	0x010a
        /*0c46*/ 	.byte	0xff
	.zero		1


	//   ....[178]....
        /*0c48*/ 	.word	0x00009c20
        /*0c4c*/ 	.word	0x00000000
        /*0c50*/ 	.word	0x000000f8
        /*0c54*/ 	.short	0x010a
        /*0c56*/ 	.byte	0xff
	.zero		1


	//   ....[179]....
        /*0c58*/ 	.word	0x00009c80
        /*0c5c*/ 	.word	0x00000000
        /*0c60*/ 	.word	0x00000100
        /*0c64*/ 	.short	0x010a
        /*0c66*/ 	.byte	0xff
	.zero		1


	//   ....[180]....
        /*0c68*/ 	.word	0x00009cd0
        /*0c6c*/ 	.word	0x00000000
        /*0c70*/ 	.word	0x00000120
        /*0c74*/ 	.short	0x010a
        /*0c76*/ 	.byte	0xff
	.zero		1


	//   ....[181]....
        /*0c78*/ 	.word	0x00009d30
        /*0c7c*/ 	.word	0x00000000
        /*0c80*/ 	.word	0x000000d0
        /*0c84*/ 	.short	0x010a
        /*0c86*/ 	.byte	0xff
	.zero		1


	//   ....[182]....
        /*0c88*/ 	.word	0x00009d80
        /*0c8c*/ 	.word	0x0000004a
        /*0c90*/ 	.word	0x00000140
        /*0c94*/ 	.short	0x010a
        /*0c96*/ 	.byte	0xff
	.zero		1


	//   ....[183]....
        /*0c98*/ 	.word	0x00009dd0
        /*0c9c*/ 	.word	0x00000003
        /*0ca0*/ 	.word	0x000000d0
        /*0ca4*/ 	.short	0x010a
        /*0ca6*/ 	.byte	0xff
	.zero		1


	//   ....[184]....
        /*0ca8*/ 	.word	0x00009e20
        /*0cac*/ 	.word	0x00000053
        /*0cb0*/ 	.word	0x000000d0
        /*0cb4*/ 	.short	0x010a
        /*0cb6*/ 	.byte	0xff
	.zero		1


	//   ....[185]....
        /*0cb8*/ 	.word	0x00009e70
        /*0cbc*/ 	.word	0x00000058
        /*0cc0*/ 	.word	0x000000d0
        /*0cc4*/ 	.short	0x010a
        /*0cc6*/ 	.byte	0xff
	.zero		1


	//----- nvinfo : EIATTR_NUM_MBARRIERS
	.align		4
.L_47:
        /*0cc8*/ 	.byte	0x03, 0x38
        /*0cca*/ 	.short	0x0035


	//----- nvinfo : EIATTR_EXIT_INSTR_OFFSETS
	.align		4
        /*0ccc*/ 	.byte	0x04, 0x1c
        /*0cce*/ 	.short	(.L_49 - .L_48)


	//   ....[0]....
.L_48:
        /*0cd0*/ 	.word	0x00002e60


	//   ....[1]....
        /*0cd4*/ 	.word	0x00003360


	//   ....[2]....
        /*0cd8*/ 	.word	0x000033c0


	//   ....[3]....
        /*0cdc*/ 	.word	0x00004740


	//   ....[4]....
        /*0ce0*/ 	.word	0x00005930


	//   ....[5]....
        /*0ce4*/ 	.word	0x00005970


	//   ....[6]....
        /*0ce8*/ 	.word	0x00008d40


	//   ....[7]....
        /*0cec*/ 	.word	0x00008dc0


	//   ....[8]....
        /*0cf0*/ 	.word	0x00008df0


	//   ....[9]....
        /*0cf4*/ 	.word	0x00008e60


	//----- nvinfo : EIATTR_MAX_THREADS
	.align		4
.L_49:
        /*0cf8*/ 	.byte	0x04, 0x05
        /*0cfa*/ 	.short	(.L_51 - .L_50)
.L_50:
        /*0cfc*/ 	.word	0x00000100
        /*0d00*/ 	.word	0x00000001
        /*0d04*/ 	.word	0x00000001


	//----- nvinfo : EIATTR_CRS_STACK_SIZE
	.align		4
.L_51:
        /*0d08*/ 	.byte	0x04, 0x1e
        /*0d0a*/ 	.short	(.L_53 - .L_52)
.L_52:
        /*0d0c*/ 	.word	0x00000000


	//----- nvinfo : EIATTR_CBANK_PARAM_SIZE
	.align		4
.L_53:
        /*0d10*/ 	.byte	0x03, 0x19
        /*0d12*/ 	.short	0x0800


	//----- nvinfo : EIATTR_PARAM_CBANK
	.align		4
        /*0d14*/ 	.byte	0x04, 0x0a
        /*0d16*/ 	.short	(.L_55 - .L_54)
	.align		4
.L_54:
        /*0d18*/ 	.word	index@(.nv.constant0._ZN7cutlass13device_kernelINS_4gemm6kernel13GemmUniversalIN4cute5tupleIJiiiiEEENS1_10collective13CollectiveMmaINS1_35MainloopSm100TmaUmmaWarpSpecializedILi13ELi2ELi4ENS5_IJNS4_1CILi2EEENSA_ILi1EEESC_EEEEENS5_IJNSA_ILi128EEESF_NSA_ILi64EEEEEENS_10bfloat16_tENS5_IJlSC_lEEESI_SJ_NS4_8TiledMMAINS4_8MMA_AtomIJNS4_26SM100_MMA_F16BF16_2x1SM_SSISI_SI_fLi128ELi128ELNS4_4UMMA5MajorE0ELSO_0ELNSN_7ScaleInE0ELSP_0EEEEEENS4_6LayoutINS5_IJSC_SC_SC_EEENS5_IJNSA_ILi0EEESU_SU_EEEEENS5_IJNS4_10UnderscoreESX_SX_EEEEENS4_18SM100_TMA_2SM_LOADENS4_14ComposedLayoutINS4_7SwizzleILi3ELi4ELi3EEENS4_18smem_ptr_flag_bitsILi16EEENSS_INS5_IJNSA_ILi8EEESG_EEENS5_IJSG_SC_EEEEEEEvNS4_8identityES10_S1A_vS1B_EENS_8epilogue10collective18CollectiveEpilogueINS1D_23Sm100TmaWarpSpecializedILi4ELi2ELi16ELb1ELb0EEEJNS5_IJSG_SF_SG_EEENS5_IJNSS_ISG_SC_EENSS_INS5_IJNSA_ILi16EEESB_EEENS5_IJSC_SG_EEEEEEEESI_SJ_SI_SJ_NS1D_6fusion15FusionCallbacksIS1H_NS1P_17LinearCombinationISI_fSI_fLNS_15FloatRoundStyleE2EEES1I_S1O_JEEENS4_5SM1004TMEM4LOAD26SM100_TMEM_LOAD_32dp32b16xENS4_13SM90_TMA_LOADENS11_INS12_ILi1ELi4ELi3EEES15_NSS_INS5_IJS16_S1K_EEENS5_IJS1K_SC_EEEEEEENS4_39AutoVectorizingCopyWithAssumedAlignmentILi128EEENS4_14SM90_TMA_STOREES24_S26_S26_EEEvvEEEEvNT_6ParamsE)
        /*0d1c*/ 	.short	0x0380
        /*0d1e*/ 	.short	0x0800


	//----- nvinfo : EIATTR_SW_WAR
	.align		4
.L_55:
        /*0d20*/ 	.byte	0x04, 0x36
        /*0d22*/ 	.short	(.L_57 - .L_56)
.L_56:
        /*0d24*/ 	.word	0x00000008
.L_57:


//--------------------- .nv.callgraph             --------------------------
	.section	.nv.callgraph,"",@"SHT_CUDA_CALLGRAPH"
	.align	4
	.sectionentsize	8
	.align		4
        /*0000*/ 	.word	0x00000000
	.align		4
        /*0004*/ 	.word	0xffffffff
	.align		4
        /*0008*/ 	.word	index@(_ZN7cutlass13device_kernelINS_4gemm6kernel13GemmUniversalIN4cute5tupleIJiiiiEEENS1_10collective13CollectiveMmaINS1_35MainloopSm100TmaUmmaWarpSpecializedILi13ELi2ELi4ENS5_IJNS4_1CILi2EEENSA_ILi1EEESC_EEEEENS5_IJNSA_ILi128EEESF_NSA_ILi64EEEEEENS_10bfloat16_tENS5_IJlSC_lEEESI_SJ_NS4_8TiledMMAINS4_8MMA_AtomIJNS4_26SM100_MMA_F16BF16_2x1SM_SSISI_SI_fLi128ELi128ELNS4_4UMMA5MajorE0ELSO_0ELNSN_7ScaleInE0ELSP_0EEEEEENS4_6LayoutINS5_IJSC_SC_SC_EEENS5_IJNSA_ILi0EEESU_SU_EEEEENS5_IJNS4_10UnderscoreESX_SX_EEEEENS4_18SM100_TMA_2SM_LOADENS4_14ComposedLayoutINS4_7SwizzleILi3ELi4ELi3EEENS4_18smem_ptr_flag_bitsILi16EEENSS_INS5_IJNSA_ILi8EEESG_EEENS5_IJSG_SC_EEEEEEEvNS4_8identityES10_S1A_vS1B_EENS_8epilogue10collective18CollectiveEpilogueINS1D_23Sm100TmaWarpSpecializedILi4ELi2ELi16ELb1ELb0EEEJNS5_IJSG_SF_SG_EEENS5_IJNSS_ISG_SC_EENSS_INS5_IJNSA_ILi16EEESB_EEENS5_IJSC_SG_EEEEEEEESI_SJ_SI_SJ_NS1D_6fusion15FusionCallbacksIS1H_NS1P_17LinearCombinationISI_fSI_fLNS_15FloatRoundStyleE2EEES1I_S1O_JEEENS4_5SM1004TMEM4LOAD26SM100_TMEM_LOAD_32dp32b16xENS4_13SM90_TMA_LOADENS11_INS12_ILi1ELi4ELi3EEES15_NSS_INS5_IJS16_S1K_EEENS5_IJS1K_SC_EEEEEEENS4_39AutoVectorizingCopyWithAssumedAlignmentILi128EEENS4_14SM90_TMA_STOREES24_S26_S26_EEEvvEEEEvNT_6ParamsE)
	.align		4
        /*000c*/ 	.word	index@(__assertfail)
	.align		4
        /*0010*/ 	.word	0x00000000
	.align		4
        /*0014*/ 	.word	0xfffffffe
	.align		4
        /*0018*/ 	.word	0x00000000
	.align		4
        /*001c*/ 	.word	0xfffffffd
	.align		4
        /*0020*/ 	.word	0x00000000
	.align		4
        /*0024*/ 	.word	0xfffffffc


//--------------------- .nv.constant4             --------------------------
	.section	.nv.constant4,"a",@progbits
	.align	8
	.align		8
.nv.constant4:
        /*0000*/ 	.dword	__assertfail
	.align		8
        /*0008*/ 	.dword	__unnamed_1
	.align		8
        /*0010*/ 	.dword	__unnamed_2
	.align		8
        /*0018*/ 	.dword	_ZN40_INTERNAL_8b4345e2_4_k_cu_6c1dd9e9_161254cuda3std3__45__cpo5beginE
	.align		8
        /*0020*/ 	.dword	_ZN40_INTERNAL_8b4345e2_4_k_cu_6c1dd9e9_161254cuda3std3__45__cpo3endE
	.align		8
        /*0028*/ 	.dword	_ZN40_INTERNAL_8b4345e2_4_k_cu_6c1dd9e9_161254cuda3std3__45__cpo6cbeginE
	.align		8
        /*0030*/ 	.dword	_ZN40_INTERNAL_8b4345e2_4_k_cu_6c1dd9e9_161254cuda3std3__45__cpo4cendE
	.align		8
        /*0038*/ 	.dword	_ZN40_INTERNAL_8b4345e2_4_k_cu_6c1dd9e9_161254cuda3std3__442_GLOBAL__N__8b4345e2_4_k_cu_6c1dd9e9_161256ignoreE
	.align		8
        /*0040*/ 	.dword	_ZN40_INTERNAL_8b4345e2_4_k_cu_6c1dd9e9_161254cuda3std3__419piecewise_constructE
	.align		8
        /*0048*/ 	.dword	_ZN40_INTERNAL_8b4345e2_4_k_cu_6c1dd9e9_161254cuda3std3__48in_placeE
	.align		8
        /*0050*/ 	.dword	_ZN40_INTERNAL_8b4345e2_4_k_cu_6c1dd9e9_161254cuda3std6ranges3__45__cpo4swapE
	.align		8
        /*0058*/ 	.dword	_ZN40_INTERNAL_8b4345e2_4_k_cu_6c1dd9e9_161254cuda3std6ranges3__45__cpo9iter_moveE
	.align		8
        /*0060*/ 	.dword	_ZN40_INTERNAL_8b4345e2_4_k_cu_6c1dd9e9_161254cute7productE
	.align		8
        /*0068*/ 	.dword	_ZN40_INTERNAL_8b4345e2_4_k_cu_6c1dd9e9_161254cute1_E
	.align		8
        /*0070*/ 	.dword	$str$25
	.align		8
        /*0078*/ 	.dword	$str$26
	.align		8
        /*0080*/ 	.dword	$str$27
	.align		8
        /*0088*/ 	.dword	$str$28


//--------------------- .text._ZN7cutlass13device_kernelINS_4gemm6kernel13GemmUniversalIN4cute5tupleIJiiiiEEENS1_10collective13CollectiveMmaINS1_35MainloopSm100TmaUmmaWarpSpecializedILi13ELi2ELi4ENS5_IJNS4_1CILi2EEENSA_ILi1EEESC_EEEEENS5_IJNSA_ILi128EEESF_NSA_ILi64EEEEEENS_10bfloat16_tENS5_IJlSC_lEEESI_SJ_NS4_8TiledMMAINS4_8MMA_AtomIJNS4_26SM100_MMA_F16BF16_2x1SM_SSISI_SI_fLi128ELi128ELNS4_4UMMA5MajorE0ELSO_0ELNSN_7ScaleInE0ELSP_0EEEEEENS4_6LayoutINS5_IJSC_SC_SC_EEENS5_IJNSA_ILi0EEESU_SU_EEEEENS5_IJNS4_10UnderscoreESX_SX_EEEEENS4_18SM100_TMA_2SM_LOADENS4_14ComposedLayoutINS4_7SwizzleILi3ELi4ELi3EEENS4_18smem_ptr_flag_bitsILi16EEENSS_INS5_IJNSA_ILi8EEESG_EEENS5_IJSG_SC_EEEEEEEvNS4_8identityES10_S1A_vS1B_EENS_8epilogue10collective18CollectiveEpilogueINS1D_23Sm100TmaWarpSpecializedILi4ELi2ELi16ELb1ELb0EEEJNS5_IJSG_SF_SG_EEENS5_IJNSS_ISG_SC_EENSS_INS5_IJNSA_ILi16EEESB_EEENS5_IJSC_SG_EEEEEEEESI_SJ_SI_SJ_NS1D_6fusion15FusionCallbacksIS1H_NS1P_17LinearCombinationISI_fSI_fLNS_15FloatRoundStyleE2EEES1I_S1O_JEEENS4_5SM1004TMEM4LOAD26SM100_TMEM_LOAD_32dp32b16xENS4_13SM90_TMA_LOADENS11_INS12_ILi1ELi4ELi3EEES15_NSS_INS5_IJS16_S1K_EEENS5_IJS1K_SC_EEEEEEENS4_39AutoVectorizingCopyWithAssumedAlignmentILi128EEENS4_14SM90_TMA_STOREES24_S26_S26_EEEvvEEEEvNT_6ParamsE --------------------------
	.section	.text._ZN7cutlass13device_kernelINS_4gemm6kernel13GemmUniversalIN4cute5tupleIJiiiiEEENS1_10collective13CollectiveMmaINS1_35MainloopSm100TmaUmmaWarpSpecializedILi13ELi2ELi4ENS5_IJNS4_1CILi2EEENSA_ILi1EEESC_EEEEENS5_IJNSA_ILi128EEESF_NSA_ILi64EEEEEENS_10bfloat16_tENS5_IJlSC_lEEESI_SJ_NS4_8TiledMMAINS4_8MMA_AtomIJNS4_26SM100_MMA_F16BF16_2x1SM_SSISI_SI_fLi128ELi128ELNS4_4UMMA5MajorE0ELSO_0ELNSN_7ScaleInE0ELSP_0EEEEEENS4_6LayoutINS5_IJSC_SC_SC_EEENS5_IJNSA_ILi0EEESU_SU_EEEEENS5_IJNS4_10UnderscoreESX_SX_EEEEENS4_18SM100_TMA_2SM_LOADENS4_14ComposedLayoutINS4_7SwizzleILi3ELi4ELi3EEENS4_18smem_ptr_flag_bitsILi16EEENSS_INS5_IJNSA_ILi8EEESG_EEENS5_IJSG_SC_EEEEEEEvNS4_8identityES10_S1A_vS1B_EENS_8epilogue10collective18CollectiveEpilogueINS1D_23Sm100TmaWarpSpecializedILi4ELi2ELi16ELb1ELb0EEEJNS5_IJSG_SF_SG_EEENS5_IJNSS_ISG_SC_EENSS_INS5_IJNSA_ILi16EEESB_EEENS5_IJSC_SG_EEEEEEEESI_SJ_SI_SJ_NS1D_6fusion15FusionCallbacksIS1H_NS1P_17LinearCombinationISI_fSI_fLNS_15FloatRoundStyleE2EEES1I_S1O_JEEENS4_5SM1004TMEM4LOAD26SM100_TMEM_LOAD_32dp32b16xENS4_13SM90_TMA_LOADENS11_INS12_ILi1ELi4ELi3EEES15_NSS_INS5_IJS16_S1K_EEENS5_IJS1K_SC_EEEEEEENS4_39AutoVectorizingCopyWithAssumedAlignmentILi128EEENS4_14SM90_TMA_STOREES24_S26_S26_EEEvvEEEEvNT_6ParamsE,"ax",@progbits
	.align	128
.text._ZN7cutlass13device_kernelINS_4gemm6kernel13GemmUniversalIN4cute5tupleIJiiiiEEENS1_10collective13CollectiveMmaINS1_35MainloopSm100TmaUmmaWarpSpecializedILi13ELi2ELi4ENS5_IJNS4_1CILi2EEENSA_ILi1EEESC_EEEEENS5_IJNSA_ILi128EEESF_NSA_ILi64EEEEEENS_10bfloat16_tENS5_IJlSC_lEEESI_SJ_NS4_8TiledMMAINS4_8MMA_AtomIJNS4_26SM100_MMA_F16BF16_2x1SM_SSISI_SI_fLi128ELi128ELNS4_4UMMA5MajorE0ELSO_0ELNSN_7ScaleInE0ELSP_0EEEEEENS4_6LayoutINS5_IJSC_SC_SC_EEENS5_IJNSA_ILi0EEESU_SU_EEEEENS5_IJNS4_10UnderscoreESX_SX_EEEEENS4_18SM100_TMA_2SM_LOADENS4_14ComposedLayoutINS4_7SwizzleILi3ELi4ELi3EEENS4_18smem_ptr_flag_bitsILi16EEENSS_INS5_IJNSA_ILi8EEESG_EEENS5_IJSG_SC_EEEEEEEvNS4_8identityES10_S1A_vS1B_EENS_8epilogue10collective18CollectiveEpilogueINS1D_23Sm100TmaWarpSpecializedILi4ELi2ELi16ELb1ELb0EEEJNS5_IJSG_SF_SG_EEENS5_IJNSS_ISG_SC_EENSS_INS5_IJNSA_ILi16EEESB_EEENS5_IJSC_SG_EEEEEEEESI_SJ_SI_SJ_NS1D_6fusion15FusionCallbacksIS1H_NS1P_17LinearCombinationISI_fSI_fLNS_15FloatRoundStyleE2EEES1I_S1O_JEEENS4_5SM1004TMEM4LOAD26SM100_TMEM_LOAD_32dp32b16xENS4_13SM90_TMA_LOADENS11_INS12_ILi1ELi4ELi3EEES15_NSS_INS5_IJS16_S1K_EEENS5_IJS1K_SC_EEEEEEENS4_39AutoVectorizingCopyWithAssumedAlignmentILi128EEENS4_14SM90_TMA_STOREES24_S26_S26_EEEvvEEEEvNT_6ParamsE:
        .type           _ZN7cutlass13device_kernelINS_4gemm6kernel13GemmUniversalIN4cute5tupleIJiiiiEEENS1_10collective13CollectiveMmaINS1_35MainloopSm100TmaUmmaWarpSpecializedILi13ELi2ELi4ENS5_IJNS4_1CILi2EEENSA_ILi1EEESC_EEEEENS5_IJNSA_ILi128EEESF_NSA_ILi64EEEEEENS_10bfloat16_tENS5_IJlSC_lEEESI_SJ_NS4_8TiledMMAINS4_8MMA_AtomIJNS4_26SM100_MMA_F16BF16_2x1SM_SSISI_SI_fLi128ELi128ELNS4_4UMMA5MajorE0ELSO_0ELNSN_7ScaleInE0ELSP_0EEEEEENS4_6LayoutINS5_IJSC_SC_SC_EEENS5_IJNSA_ILi0EEESU_SU_EEEEENS5_IJNS4_10UnderscoreESX_SX_EEEEENS4_18SM100_TMA_2SM_LOADENS4_14ComposedLayoutINS4_7SwizzleILi3ELi4ELi3EEENS4_18smem_ptr_flag_bitsILi16EEENSS_INS5_IJNSA_ILi8EEESG_EEENS5_IJSG_SC_EEEEEEEvNS4_8identityES10_S1A_vS1B_EENS_8epilogue10collective18CollectiveEpilogueINS1D_23Sm100TmaWarpSpecializedILi4ELi2ELi16ELb1ELb0EEEJNS5_IJSG_SF_SG_EEENS5_IJNSS_ISG_SC_EENSS_INS5_IJNSA_ILi16EEESB_EEENS5_IJSC_SG_EEEEEEEESI_SJ_SI_SJ_NS1D_6fusion15FusionCallbacksIS1H_NS1P_17LinearCombinationISI_fSI_fLNS_15FloatRoundStyleE2EEES1I_S1O_JEEENS4_5SM1004TMEM4LOAD26SM100_TMEM_LOAD_32dp32b16xENS4_13SM90_TMA_LOADENS11_INS12_ILi1ELi4ELi3EEES15_NSS_INS5_IJS16_S1K_EEENS5_IJS1K_SC_EEEEEEENS4_39AutoVectorizingCopyWithAssumedAlignmentILi128EEENS4_14SM90_TMA_STOREES24_S26_S26_EEEvvEEEEvNT_6ParamsE,@function
        .size           _ZN7cutlass13device_kernelINS_4gemm6kernel13GemmUniversalIN4cute5tupleIJiiiiEEENS1_10collective13CollectiveMmaINS1_35MainloopSm100TmaUmmaWarpSpecializedILi13ELi2ELi4ENS5_IJNS4_1CILi2EEENSA_ILi1EEESC_EEEEENS5_IJNSA_ILi128EEESF_NSA_ILi64EEEEEENS_10bfloat16_tENS5_IJlSC_lEEESI_SJ_NS4_8TiledMMAINS4_8MMA_AtomIJNS4_26SM100_MMA_F16BF16_2x1SM_SSISI_SI_fLi128ELi128ELNS4_4UMMA5MajorE0ELSO_0ELNSN_7ScaleInE0ELSP_0EEEEEENS4_6LayoutINS5_IJSC_SC_SC_EEENS5_IJNSA_ILi0EEESU_SU_EEEEENS5_IJNS4_10UnderscoreESX_SX_EEEEENS4_18SM100_TMA_2SM_LOADENS4_14ComposedLayoutINS4_7SwizzleILi3ELi4ELi3EEENS4_18smem_ptr_flag_bitsILi16EEENSS_INS5_IJNSA_ILi8EEESG_EEENS5_IJSG_SC_EEEEEEEvNS4_8identityES10_S1A_vS1B_EENS_8epilogue10collective18CollectiveEpilogueINS1D_23Sm100TmaWarpSpecializedILi4ELi2ELi16ELb1ELb0EEEJNS5_IJSG_SF_SG_EEENS5_IJNSS_ISG_SC_EENSS_INS5_IJNSA_ILi16EEESB_EEENS5_IJSC_SG_EEEEEEEESI_SJ_SI_SJ_NS1D_6fusion15FusionCallbacksIS1H_NS1P_17LinearCombinationISI_fSI_fLNS_15FloatRoundStyleE2EEES1I_S1O_JEEENS4_5SM1004TMEM4LOAD26SM100_TMEM_LOAD_32dp32b16xENS4_13SM90_TMA_LOADENS11_INS12_ILi1ELi4ELi3EEES15_NSS_INS5_IJS16_S1K_EEENS5_IJS1K_SC_EEEEEEENS4_39AutoVectorizingCopyWithAssumedAlignmentILi128EEENS4_14SM90_TMA_STOREES24_S26_S26_EEEvvEEEEvNT_6ParamsE,(.L_x_225 - _ZN7cutlass13device_kernelINS_4gemm6kernel13GemmUniversalIN4cute5tupleIJiiiiEEENS1_10collective13CollectiveMmaINS1_35MainloopSm100TmaUmmaWarpSpecializedILi13ELi2ELi4ENS5_IJNS4_1CILi2EEENSA_ILi1EEESC_EEEEENS5_IJNSA_ILi128EEESF_NSA_ILi64EEEEEENS_10bfloat16_tENS5_IJlSC_lEEESI_SJ_NS4_8TiledMMAINS4_8MMA_AtomIJNS4_26SM100_MMA_F16BF16_2x1SM_SSISI_SI_fLi128ELi128ELNS4_4UMMA5MajorE0ELSO_0ELNSN_7ScaleInE0ELSP_0EEEEEENS4_6LayoutINS5_IJSC_SC_SC_EEENS5_IJNSA_ILi0EEESU_SU_EEEEENS5_IJNS4_10UnderscoreESX_SX_EEEEENS4_18SM100_TMA_2SM_LOADENS4_14ComposedLayoutINS4_7SwizzleILi3ELi4ELi3EEENS4_18smem_ptr_flag_bitsILi16EEENSS_INS5_IJNSA_ILi8EEESG_EEENS5_IJSG_SC_EEEEEEEvNS4_8identityES10_S1A_vS1B_EENS_8epilogue10collective18CollectiveEpilogueINS1D_23Sm100TmaWarpSpecializedILi4ELi2ELi16ELb1ELb0EEEJNS5_IJSG_SF_SG_EEENS5_IJNSS_ISG_SC_EENSS_INS5_IJNSA_ILi16EEESB_EEENS5_IJSC_SG_EEEEEEEESI_SJ_SI_SJ_NS1D_6fusion15FusionCallbacksIS1H_NS1P_17LinearCombinationISI_fSI_fLNS_15FloatRoundStyleE2EEES1I_S1O_JEEENS4_5SM1004TMEM4LOAD26SM100_TMEM_LOAD_32dp32b16xENS4_13SM90_TMA_LOADENS11_INS12_ILi1ELi4ELi3EEES15_NSS_INS5_IJS16_S1K_EEENS5_IJS1K_SC_EEEEEEENS4_39AutoVectorizingCopyWithAssumedAlignmentILi128EEENS4_14SM90_TMA_STOREES24_S26_S26_EEEvvEEEEvNT_6ParamsE)
        .other          _ZN7cutlass13device_kernelINS_4gemm6kernel13GemmUniversalIN4cute5tupleIJiiiiEEENS1_10collective13CollectiveMmaINS1_35MainloopSm100TmaUmmaWarpSpecializedILi13ELi2ELi4ENS5_IJNS4_1CILi2EEENSA_ILi1EEESC_EEEEENS5_IJNSA_ILi128EEESF_NSA_ILi64EEEEEENS_10bfloat16_tENS5_IJlSC_lEEESI_SJ_NS4_8TiledMMAINS4_8MMA_AtomIJNS4_26SM100_MMA_F16BF16_2x1SM_SSISI_SI_fLi128ELi128ELNS4_4UMMA5MajorE0ELSO_0ELNSN_7ScaleInE0ELSP_0EEEEEENS4_6LayoutINS5_IJSC_SC_SC_EEENS5_IJNSA_ILi0EEESU_SU_EEEEENS5_IJNS4_10UnderscoreESX_SX_EEEEENS4_18SM100_TMA_2SM_LOADENS4_14ComposedLayoutINS4_7SwizzleILi3ELi4ELi3EEENS4_18smem_ptr_flag_bitsILi16EEENSS_INS5_IJNSA_ILi8EEESG_EEENS5_IJSG_SC_EEEEEEEvNS4_8identityES10_S1A_vS1B_EENS_8epilogue10collective18CollectiveEpilogueINS1D_23Sm100TmaWarpSpecializedILi4ELi2ELi16ELb1ELb0EEEJNS5_IJSG_SF_SG_EEENS5_IJNSS_ISG_SC_EENSS_INS5_IJNSA_ILi16EEESB_EEENS5_IJSC_SG_EEEEEEEESI_SJ_SI_SJ_NS1D_6fusion15FusionCallbacksIS1H_NS1P_17LinearCombinationISI_fSI_fLNS_15FloatRoundStyleE2EEES1I_S1O_JEEENS4_5SM1004TMEM4LOAD26SM100_TMEM_LOAD_32dp32b16xENS4_13SM90_TMA_LOADENS11_INS12_ILi1ELi4ELi3EEES15_NSS_INS5_IJS16_S1K_EEENS5_IJS1K_SC_EEEEEEENS4_39AutoVectorizingCopyWithAssumedAlignmentILi128EEENS4_14SM90_TMA_STOREES24_S26_S26_EEEvvEEEEvNT_6ParamsE,@"STO_CUDA_ENTRY STV_DEFAULT"
_ZN7cutlass13device_kernelINS_4gemm6kernel13GemmUniversalIN4cute5tupleIJiiiiEEENS1_10collective13CollectiveMmaINS1_35MainloopSm100TmaUmmaWarpSpecializedILi13ELi2ELi4ENS5_IJNS4_1CILi2EEENSA_ILi1EEESC_EEEEENS5_IJNSA_ILi128EEESF_NSA_ILi64EEEEEENS_10bfloat16_tENS5_IJlSC_lEEESI_SJ_NS4_8TiledMMAINS4_8MMA_AtomIJNS4_26SM100_MMA_F16BF16_2x1SM_SSISI_SI_fLi128ELi128ELNS4_4UMMA5MajorE0ELSO_0ELNSN_7ScaleInE0ELSP_0EEEEEENS4_6LayoutINS5_IJSC_SC_SC_EEENS5_IJNSA_ILi0EEESU_SU_EEEEENS5_IJNS4_10UnderscoreESX_SX_EEEEENS4_18SM100_TMA_2SM_LOADENS4_14ComposedLayoutINS4_7SwizzleILi3ELi4ELi3EEENS4_18smem_ptr_flag_bitsILi16EEENSS_INS5_IJNSA_ILi8EEESG_EEENS5_IJSG_SC_EEEEEEEvNS4_8identityES10_S1A_vS1B_EENS_8epilogue10collective18CollectiveEpilogueINS1D_23Sm100TmaWarpSpecializedILi4ELi2ELi16ELb1ELb0EEEJNS5_IJSG_SF_SG_EEENS5_IJNSS_ISG_SC_EENSS_INS5_IJNSA_ILi16EEESB_EEENS5_IJSC_SG_EEEEEEEESI_SJ_SI_SJ_NS1D_6fusion15FusionCallbacksIS1H_NS1P_17LinearCombinationISI_fSI_fLNS_15FloatRoundStyleE2EEES1I_S1O_JEEENS4_5SM1004TMEM4LOAD26SM100_TMEM_LOAD_32dp32b16xENS4_13SM90_TMA_LOADENS11_INS12_ILi1ELi4ELi3EEES15_NSS_INS5_IJS16_S1K_EEENS5_IJS1K_SC_EEEEEEENS4_39AutoVectorizingCopyWithAssumedAlignmentILi128EEENS4_14SM90_TMA_STOREES24_S26_S26_EEEvvEEEEvNT_6ParamsE:
[----:B------:R-:W1:Y:S01]  /*0000*/  LDC R1, c[0x0][0x37c] ;  /* 0x0000df00ff017b82 */ /* 0x000e620000000800 */
[----:B------:R-:W2:Y:S01]  /*0010*/  S2R R72, SR_TID.X ;  /* 0x0000000000487919 */ /* 0x000ea20000002100 */
[----:B------:R-:W3:Y:S06]  /*0020*/  LDCU.64 UR6, c[0x0][0x890] ;  /* 0x00011200ff0677ac */ /* 0x000eec0008000a00 */
[----:B------:R-:W4:Y:S01]  /*0030*/  S2UR UR37, SR_CgaCtaId ;  /* 0x00000000002579c3 */ /* 0x000f220000008800 */
[----:B------:R-:W-:Y:S02]  /*0040*/  PRMT R59, RZ, 0x7610, R59 ;  /* 0x00007610ff3b7816 */ /* 0x000fe4000000003b */
[----:B------:R-:W-:Y:S01]  /*0050*/  ELECT P1, URZ, PT ;  /* 0x0000000000ff782f */ /* 0x000fe20003820000 */
[----:B------:R-:W1:Y:S01]  /*0060*/  LDCU.64 UR46, c[0x0][0x358] ;  /* 0x00006b00ff2e77ac */ /* 0x000e620008000a00 */
[----:B---3--:R-:W-:-:S04]  /*0070*/  UISETP.NE.U32.AND UP0, UPT, UR6, URZ, UPT ;  /* 0x000000ff0600728c */ /* 0x008fc8000bf05070 */
[----:B------:R-:W-:Y:S02]  /*0080*/  UISETP.NE.AND.EX UP0, UPT, UR7, URZ, UPT, UP0 ;  /* 0x000000ff0700728c */ /* 0x000fe4000bf05300 */
[----:B----4-:R-:W-:Y:S02]  /*0090*/  ULOP3.LUT UR5, UR37, 0x1, URZ, 0xc0, !UPT ;  /* 0x0000000125057892 */ /* 0x010fe4000f8ec0ff */
[----:B------:R-:W-:Y:S01]  /*00a0*/  ULOP3.LUT UR4, UR37, 0x1, URZ, 0x3c, !UPT ;  /* 0x0000000125047892 */ /* 0x000fe2000f8e3cff */
[----:B--2---:R-:W-:-:S05]  /*00b0*/  SHF.R.U32.HI R66, RZ, 0x5, R72 ;  /* 0x00000005ff427819 */ /* 0x004fca0000011648 */
[----:B------:R-:W2:Y:S02]  /*00c0*/  SHFL.IDX PT, R0, R66, RZ, 0x1f ;  /* 0x00001fff42007589 */ /* 0x000ea400000e0000 */
[----:B--2---:R-:W-:Y:S01]  /*00d0*/  R2UR UR10, R0 ;  /* 0x00000000000a72ca */ /* 0x004fe200000e0000 */
[----:B-1----:R-:W-:-:S14]  /*00e0*/  BRA.U UP0, `(.L_x_0) ;  /* 0x00000001002c7547 */ /* 0x002fdc000b800000 */
[----:B------:R-:W1:Y:S02]  /*00f0*/  LDCU.64 UR8, c[0x0][0x888] ;  /* 0x00011100ff0877ac */ /* 0x000e640008000a00 */
[----:B-1----:R-:W-:-:S04]  /*0100*/  UISETP.NE.U32.AND UP0, UPT, UR8, URZ, UPT ;  /* 0x000000ff0800728c */ /* 0x002fc8000bf05070 */
[----:B------:R-:W-:-:S09]  /*0110*/  UISETP.NE.AND.EX UP0, UPT, UR9, URZ, UPT, UP0 ;  /* 0x000000ff0900728c */ /* 0x000fd2000bf05300 */
[----:B------:R-:W-:Y:S05]  /*0120*/  BRA.U !UP0, `(.L_x_1) ;  /* 0x0000000108107547 */ /* 0x000fea000b800000 */
[----:B------:R-:W1:Y:S02]  /*0130*/  LDC.64 R2, c[0x0][0x888] ;  /* 0x00022200ff027b82 */ /* 0x000e640000000a00 */
[----:B-1----:R1:W5:Y:S01]  /*0140*/  LDG.E R35, desc[UR46][R2.64] ;  /* 0x0000002e02237981 */ /* 0x002362000c1e1900 */
[----:B------:R-:W-:Y:S01]  /*0150*/  HFMA2 R59, -RZ, RZ, 0, 5.9604644775390625e-08 ;  /* 0x00000001ff3b7431 */ /* 0x000fe200000001ff */
[----:B------:R-:W-:Y:S05]  /*0160*/  BRA `(.L_x_0) ;  /* 0x00000000000c7947 */ /* 0x000fea0003800000 */
.L_x_1:
[----:B------:R-:W1:Y:S01]  /*0170*/  LDCU UR8, c[0x0][0x880] ;  /* 0x00011000ff0877ac */ /* 0x000e620008000800 */
[----:B------:R-:W-:Y:S01]  /*0180*/  HFMA2 R59, -RZ, RZ, 0, 5.9604644775390625e-08 ;  /* 0x00000001ff3b7431 */ /* 0x000fe200000001ff */
[----:B-1----:R-:W-:-:S07]  /*0190*/  MOV R35, UR8 ;  /* 0x0000000800237c02 */ /* 0x002fce0008000f00 */
.L_x_0:
[----:B------:R-:W2:Y:S02]  /*01a0*/  LDCU.64 UR8, c[0x0][0x8b0] ;  /* 0x00011600ff0877ac */ /* 0x000ea40008000a00 */
[----:B--2---:R-:W-:-:S04]  /*01b0*/  UISETP.NE.U32.AND UP0, UPT, UR8, URZ, UPT ;  /* 0x000000ff0800728c */ /* 0x004fc8000bf05070 */
[----:B------:R-:W-:-:S09]  /*01c0*/  UISETP.NE.AND.EX UP0, UPT, UR9, URZ, UPT, UP0 ;  /* 0x000000ff0900728c */ /* 0x000fd2000bf05300 */
[----:B------:R-:W-:Y:S05]  /*01d0*/  BRA.U UP0, `(.L_x_2) ;  /* 0x0000000100247547 */ /* 0x000fea000b800000 */
[----:B------:R-:W2:Y:S02]  /*01e0*/  LDCU.64 UR8, c[0x0][0x8a8] ;  /* 0x00011500ff0877ac */ /* 0x000ea40008000a00 */
[----:B--2---:R-:W-:-:S04]  /*01f0*/  UISETP.NE.U32.AND UP0, UPT, UR8, URZ, UPT ;  /* 0x000000ff0800728c */ /* 0x004fc8000bf05070 */
[----:B------:R-:W-:-:S09]  /*0200*/  UISETP.NE.AND.EX UP0, UPT, UR9, URZ, UPT, UP0 ;  /* 0x000000ff0900728c */ /* 0x000fd2000bf05300 */
[----:B------:R-:W-:Y:S05]  /*0210*/  BRA.U !UP0, `(.L_x_3) ;  /* 0x00000001080c7547 */ /* 0x000fea000b800000 */
[----:B------:R-:W2:Y:S02]  /*0220*/  LDC.64 R32, c[0x0][0x8a8] ;  /* 0x00022a00ff207b82 */ /* 0x000ea40000000a00 */
[----:B--2---:R2:W5:Y:S01]  /*0230*/  LDG.E R32, desc[UR46][R32.64] ;  /* 0x0000002e20207981 */ /* 0x004562000c1e1900 */
[----:B------:R-:W-:Y:S05]  /*0240*/  BRA `(.L_x_2) ;  /* 0x0000000000087947 */ /* 0x000fea0003800000 */
.L_x_3:
[----:B------:R-:W2:Y:S02]  /*0250*/  LDCU UR8, c[0x0][0x8a0] ;  /* 0x00011400ff0877ac */ /* 0x000ea40008000800 */
[----:B--2---:R-:W-:Y:S02]  /*0260*/  MOV R32, UR8 ;  /* 0x0000000800207c02 */ /* 0x004fe40008000f00 */
.L_x_2:
[----:B------:R-:W-:Y:S01]  /*0270*/  IMAD.U32 R0, RZ, RZ, UR10 ;  /* 0x0000000aff007e24 */ /* 0x000fe2000f8e00ff */
[----:B------:R-:W-:Y:S04]  /*0280*/  BSSY.RECONVERGENT B0, `(.L_x_4) ;  /* 0x000000c000007945 */ /* 0x000fe80003800200 */
[C---:B------:R-:W-:Y:S02]  /*0290*/  ISETP.NE.OR P2, PT, R0.reuse, 0x1, !P1 ;  /* 0x000000010000780c */ /* 0x040fe40004f45670 */
[----:B------:R-:W-:-:S11]  /*02a0*/  ISETP.NE.OR P0, PT, R0, 0x3, !P1 ;  /* 0x000000030000780c */ /* 0x000fd60004f05670 */
[----:B------:R-:W-:Y:S05]  /*02b0*/  @P2 BRA `(.L_x_5) ;  /* 0x0000000000202947 */ /* 0x000fea0003800000 */
[----:B------:R-:W3:Y:S02]  /*02c0*/  LDCU.64 UR8, c[0x0][0x348] ;  /* 0x00006900ff0877ac */ /* 0x000ee40008000a00 */
[----:B---3--:R-:W-:Y:S02]  /*02d0*/  UIADD3 UR12, UP1, UPT, UR8, 0x80, URZ ;  /* 0x00000080080c7890 */ /* 0x008fe4000ff3e0ff */
[----:B------:R-:W-:Y:S02]  /*02e0*/  UIADD3 UR8, UP0, UPT, UR8, 0x180, URZ ;  /* 0x0000018008087890 */ /* 0x000fe4000ff1e0ff */
[----:B------:R-:W-:Y:S02]  /*02f0*/  UIADD3.X UR13, UPT, UPT, URZ, UR9, URZ, UP1, !UPT ;  /* 0x00000009ff0d7290 */ /* 0x000fe40008ffe4ff */
[----:B------:R-:W-:-:S07]  /*0300*/  UIADD3.X UR9, UPT, UPT, URZ, UR9, URZ, UP0, !UPT ;  /* 0x00000009ff097290 */ /* 0x000fce00087fe4ff */
[----:B------:R3:W-:Y:S02]  /*0310*/  UTMACCTL.PF [UR12] ;  /* 0x000000000c0079b9 */ /* 0x0007e40008040000 */
[----:B------:R3:W-:Y:S02]  /*0320*/  UTMACCTL.PF [UR8] ;  /* 0x00000000080079b9 */ /* 0x0007e40008040000 */
[----:B---3--:R-:W-:Y:S01]  /*0330*/  NOP ;  /* 0x0000000000007918 */ /* 0x008fe20000000000 */
.L_x_5:
[----:B------:R-:W-:Y:S05]  /*0340*/  BSYNC.RECONVERGENT B0 ;  /* 0x0000000000007941 */ /* 0x000fea0003800200 */
.L_x_4:
[----:B------:R-:W-:Y:S04]  /*0350*/  BSSY.RECONVERGENT B0, `(.L_x_6) ;  /* 0x000000a000007945 */ /* 0x000fe80003800200 */
        /* <DEDUP_REMOVED lines=9> */
.L_x_7:
[----:B------:R-:W-:Y:S05]  /*03f0*/  BSYNC.RECONVERGENT B0 ;  /* 0x0000000000007941 */ /* 0x000fea0003800200 */
.L_x_6:
[----:B------:R-:W3:Y:S01]  /*0400*/  LDCU.64 UR8, c[0x0][0x888] ;  /* 0x00011100ff0877ac */ /* 0x000ee20008000a00 */
[----:B------:R-:W-:Y:S02]  /*0410*/  UISETP.EQ.U32.AND UP1, UPT, UR6, URZ, UPT ;  /* 0x000000ff0600728c */ /* 0x000fe4000bf22070 */
[----:B------:R-:W-:Y:S02]  /*0420*/  UPLOP3.LUT UP5, UPT, UPT, UPT, UPT, 0x80, 0x8 ;  /* 0x000000000008789c */ /* 0x000fe40003faf070 */
[----:B---3--:R-:W-:-:S04]  /*0430*/  UISETP.NE.U32.AND UP0, UPT, UR8, URZ, UPT ;  /* 0x000000ff0800728c */ /* 0x008fc8000bf05070 */
[----:B------:R-:W-:-:S04]  /*0440*/  UISETP.NE.AND.EX UP0, UPT, UR9, URZ, UPT, UP0 ;  /* 0x000000ff0900728c */ /* 0x000fc8000bf05300 */
[----:B------:R-:W-:-:S04]  /*0450*/  UISETP.EQ.OR.EX UP2, UPT, UR7, URZ, !UP0, UP1 ;  /* 0x000000ff0700728c */ /* 0x000fc8000c742710 */
[----:B------:R-:W-:-:S05]  /*0460*/  UP2UR UR50, UPR, URZ, 0x4 ;  /* 0x00000004ff327883 */ /* 0x000fca0008000000 */
[----:B------:R-:W-:Y:S07]  /*0470*/  BRA.U !UP2, `(.L_x_8) ;  /* 0x000000010a207547 */ /* 0x000fee000b800000 */
[----:B------:R-:W-:Y:S01]  /*0480*/  UISETP.NE.U32.AND UP2, UPT, UR6, URZ, UPT ;  /* 0x000000ff0600728c */ /* 0x000fe2000bf45070 */
[----:B-----5:R-:W-:Y:S01]  /*0490*/  FSETP.NEU.AND P0, PT, R35, RZ, PT ;  /* 0x000000ff2300720b */ /* 0x020fe20003f0d000 */
[----:B------:R-:W-:Y:S02]  /*04a0*/  USEL UR6, URZ, 0xffffffff, UP0 ;  /* 0xffffffffff067887 */ /* 0x000fe40008000000 */
[----:B------:R-:W-:-:S10]  /*04b0*/  UISETP.NE.AND.EX UP2, UPT, UR7, URZ, UPT, UP2 ;  /* 0x000000ff0700728c */ /* 0x000fd4000bf45320 */
[----:B------:R-:W-:Y:S01]  /*04c0*/  VOTEU.ANY UP1, P0 ;  /* 0x0000000000ff7886 */ /* 0x000fe20000020100 */
[----:B------:R-:W-:-:S04]  /*04d0*/  @!UP2 USEL UR6, URZ, 0xffffffff, UP1 ;  /* 0xffffffffff06a887 */ /* 0x000fc80008800000 */
[----:B------:R-:W-:-:S04]  /*04e0*/  ULOP3.LUT UR6, UR6, 0x1, URZ, 0xc0, !UPT ;  /* 0x0000000106067892 */ /* 0x000fc8000f8ec0ff */
[----:B------:R-:W-:-:S11]  /*04f0*/  UISETP.NE.U32.AND UP5, UPT, UR6, 0x1, UPT ;  /* 0x000000010600788c */ /* 0x000fd6000bfa5070 */
.L_x_8:
[----:B------:R-:W3:Y:S01]  /*0500*/  SHFL.IDX PT, R0, R66, RZ, 0x1f ;  /* 0x00001fff42007589 */ /* 0x000ee200000e0000 */
[----:B------:R-:W-:-:S04]  /*0510*/  UISETP.NE.AND UP1, UPT, UR10, 0x2, UPT ;  /* 0x000000020a00788c */ /* 0x000fc8000bf25270 */
[----:B------:R-:W-:Y:S02]  /*0520*/  UISETP.EQ.AND UP2, UPT, UR5, URZ, !UP1 ;  /* 0x000000ff0500728c */ /* 0x000fe4000cf42270 */
[----:B------:R-:W-:-:S04]  /*0530*/  USEL UR6, URZ, 0x1, UP1 ;  /* 0x00000001ff067887 */ /* 0x000fc80008800000 */
[----:B------:R-:W-:Y:S02]  /*0540*/  PLOP3.LUT P5, PT, P1, PT, UP2, 0x80, 0x8 ;  /* 0x000000000008781c */ /* 0x000fe40000faf028 */
[----:B---3--:R-:W-:-:S13]  /*0550*/  ISETP.NE.AND P0, PT, R0, RZ, PT ;  /* 0x000000ff0000720c */ /* 0x008fda0003f05270 */
[----:B------:R-:W-:Y:S05]  /*0560*/  @P0 BRA `(.L_x_9) ;  /* 0x0000000000980947 */ /* 0x000fea0003800000 */
[----:B------:R-:W-:Y:S01]  /*0570*/  ELECT P0, URZ, PT ;  /* 0x0000000000ff782f */ /* 0x000fe20003800000 */
[----:B------:R-:W-:-:S12]  /*0580*/  BSSY.RECONVERGENT B0, `(.L_x_9) ;  /* 0x0000024000007945 */ /* 0x000fd80003800200 */
[----:B------:R-:W-:Y:S05]  /*0590*/  @!P0 BRA `(.L_x_10) ;  /* 0x0000000000888947 */ /* 0x000fea0003800000 */
[----:B------:R-:W-:Y:S01]  /*05a0*/  UMOV UR8, 0x400 ;  /* 0x0000040000087882 */ /* 0x000fe20000000000 */
[----:B------:R-:W-:Y:S01]  /*05b0*/  UMOV UR7, 0x1 ;  /* 0x0000000100077882 */ /* 0x000fe20000000000 */
[----:B------:R-:W-:Y:S02]  /*05c0*/  ULEA UR8, UR37, UR8, 0x18 ;  /* 0x0000000825087291 */ /* 0x000fe4000f8ec0ff */
[----:B------:R-:W-:-:S04]  /*05d0*/  UIADD3 UR12, UPT, UPT, -UR7, 0x100000, URZ ;  /* 0x00100000070c7890 */ /* 0x000fc8000fffe1ff */
[----:B------:R-:W-:Y:S02]  /*05e0*/  USHF.L.U32 UR13, UR12, 0xb, URZ ;  /* 0x0000000b0c0d7899 */ /* 0x000fe400080006ff */
[----:B------:R-:W-:Y:S01]  /*05f0*/  USHF.L.U32 UR12, UR12, 0x1, URZ ;  /* 0x000000010c0c7899 */ /* 0x000fe200080006ff */
[----:B------:R-:W3:Y:S11]  /*0600*/  FENCE.VIEW.ASYNC.S ;  /* 0x00000000000073c6 */ /* 0x000ef60000000000 */
[----:B---3--:R3:W4:Y:S01]  /*0610*/  SYNCS.EXCH.64 URZ, [UR8], UR12 ;  /* 0x0000000c08ff75b2 */ /* 0x0087220008000100 */
[----:B------:R3:W1:Y:S01]  /*0620*/  SYNCS.EXCH.64 URZ, [UR8+0x68], UR12 ;  /* 0x0000680c08ff75b2 */ /* 0x0006620008000100 */
        /* <DEDUP_REMOVED lines=23> */
[----:B------:R3:W1:Y:S02]  /*07a0*/  SYNCS.EXCH.64 URZ, [UR8+0xc8], UR12 ;  /* 0x0000c80c08ff75b2 */ /* 0x0006640008000100 */
[----:B---34-:R-:W-:Y:S01]  /*07b0*/  NOP ;  /* 0x0000000000007918 */ /* 0x018fe20000000000 */
.L_x_10:
[----:B------:R-:W-:Y:S05]  /*07c0*/  BSYNC.RECONVERGENT B0 ;  /* 0x0000000000007941 */ /* 0x000fea0003800200 */
.L_x_9:
[----:B------:R-:W3:Y:S01]  /*07d0*/  SHFL.IDX PT, R0, R66, RZ, 0x1f ;  /* 0x00001fff42007589 */ /* 0x000ee200000e0000 */
[----:B------:R-:W-:Y:S01]  /*07e0*/  NOP ;  /* 0x0000000000007918 */ /* 0x000fe20000000000 */
[----:B---3--:R-:W-:-:S13]  /*07f0*/  ISETP.NE.AND P0, PT, R0, 0x1, PT ;  /* 0x000000010000780c */ /* 0x008fda0003f05270 */
[----:B------:R-:W-:Y:S05]  /*0800*/  @P0 BRA `(.L_x_11) ;  /* 0x0000000000540947 */ /* 0x000fea0003800000 */
[----:B------:R-:W-:Y:S01]  /*0810*/  UMOV UR9, 0x400 ;  /* 0x0000040000097882 */ /* 0x000fe20000000000 */
[----:B------:R-:W-:Y:S01]  /*0820*/  UMOV UR8, 0x20 ;  /* 0x0000002000087882 */ /* 0x000fe20000000000 */
[----:B------:R-:W-:Y:S01]  /*0830*/  UMOV UR7, 0x80 ;  /* 0x0000008000077882 */ /* 0x000fe20000000000 */
[----:B------:R-:W-:Y:S02]  /*0840*/  ULEA UR9, UR37, UR9, 0x18 ;  /* 0x0000000925097291 */ /* 0x000fe4000f8ec0ff */
[----:B------:R-:W-:-:S04]  /*0850*/  UIADD3 UR12, UPT, UPT, -UR8, 0x100000, URZ ;  /* 0x00100000080c7890 */ /* 0x000fc8000fffe1ff */
[----:B------:R-:W-:Y:S02]  /*0860*/  USHF.L.U32 UR13, UR12, 0xb, URZ ;  /* 0x0000000b0c0d7899 */ /* 0x000fe400080006ff */
[----:B------:R-:W-:Y:S02]  /*0870*/  USHF.L.U32 UR12, UR12, 0x1, URZ ;  /* 0x000000010c0c7899 */ /* 0x000fe400080006ff */
[----:B------:R-:W-:-:S04]  /*0880*/  UIADD3 UR14, UPT, UPT, -UR7, 0x100000, URZ ;  /* 0x00100000070e7890 */ /* 0x000fc8000fffe1ff */
[----:B------:R-:W-:Y:S02]  /*0890*/  USHF.L.U32 UR15, UR14, 0xb, URZ ;  /* 0x0000000b0e0f7899 */ /* 0x000fe400080006ff */
[----:B------:R-:W-:Y:S01]  /*08a0*/  USHF.L.U32 UR14, UR14, 0x1, URZ ;  /* 0x000000010e0e7899 */ /* 0x000fe200080006ff */
[----:B------:R-:W-:Y:S01]  /*08b0*/  ELECT P0, URZ, PT ;  /* 0x0000000000ff782f */ /* 0x000fe20003800000 */
[----:B------:R-:W3:Y:S02]  /*08c0*/  FENCE.VIEW.ASYNC.S ;  /* 0x00000000000073c6 */ /* 0x000ee40000000000 */
[----:B---3--:R3:W4:Y:S08]  /*08d0*/  SYNCS.EXCH.64 URZ, [UR9+0xd0], UR12 ;  /* 0x0000d00c09ff75b2 */ /* 0x0087300008000100 */
[----:B------:R3:W1:Y:S01]  /*08e0*/  SYNCS.EXCH.64 URZ, [UR9+0xf0], UR14 ;  /* 0x0000f00e09ff75b2 */ /* 0x0006620008000100 */
[----:B------:R3:W1:Y:S01]  /*08f0*/  SYNCS.EXCH.64 URZ, [UR9+0xd8], UR12 ;  /* 0x0000d80c09ff75b2 */ /* 0x0006620008000100 */
[----:B------:R3:W1:Y:S01]  /*0900*/  SYNCS.EXCH.64 URZ, [UR9+0xf8], UR14 ;  /* 0x0000f80e09ff75b2 */ /* 0x0006620008000100 */
[----:B------:R3:W1:Y:S01]  /*0910*/  SYNCS.EXCH.64 URZ, [UR9+0xe0], UR12 ;  /* 0x0000e00c09ff75b2 */ /* 0x0006620008000100 */
[----:B------:R3:W1:Y:S01]  /*0920*/  SYNCS.EXCH.64 URZ, [UR9+0x100], UR14 ;  /* 0x0001000e09ff75b2 */ /* 0x0006620008000100 */
[----:B------:R3:W1:Y:S01]  /*0930*/  SYNCS.EXCH.64 URZ, [UR9+0xe8], UR12 ;  /* 0x0000e80c09ff75b2 */ /* 0x0006620008000100 */
[----:B------:R3:W1:Y:S01]  /*0940*/  SYNCS.EXCH.64 URZ, [UR9+0x108], UR14 ;  /* 0x0001080e09ff75b2 */ /* 0x0006620008000100 */
[----:B------:R-:W-:Y:S01]  /*0950*/  NOP ;  /* 0x0000000000007918 */ /* 0x000fe20000000000 */
.L_x_11:
[----:B------:R-:W2:Y:S01]  /*0960*/  SHFL.IDX PT, R0, R66, RZ, 0x1f ;  /* 0x00001fff42007589 */ /* 0x000ea200000e0000 */
[----:B------:R-:W-:Y:S01]  /*0970*/  NOP ;  /* 0x0000000000007918 */ /* 0x000fe20000000000 */
[----:B--2---:R-:W-:-:S13]  /*0980*/  ISETP.NE.AND P0, PT, R0, 0x3, PT ;  /* 0x000000030000780c */ /* 0x004fda0003f05270 */
[----:B------:R-:W-:Y:S05]  /*0990*/  @P0 BRA `(.L_x_12) ;  /* 0x00000000002c0947 */ /* 0x000fea0003800000 */
[----:B------:R-:W-:Y:S01]  /*09a0*/  UMOV UR8, 0x400 ;  /* 0x0000040000087882 */ /* 0x000fe20000000000 */
[----:B------:R-:W-:Y:S01]  /*09b0*/  UMOV UR7, 0x20 ;  /* 0x0000002000077882 */ /* 0x000fe20000000000 */
[----:B------:R-:W-:Y:S02]  /*09c0*/  ULEA UR8, UR37, UR8, 0x18 ;  /* 0x0000000825087291 */ /* 0x000fe4000f8ec0ff */
[----:B---3--:R-:W-:-:S04]  /*09d0*/  UIADD3 UR12, UPT, UPT, -UR7, 0x100000, URZ ;  /* 0x00100000070c7890 */ /* 0x008fc8000fffe1ff */
[----:B------:R-:W-:Y:S02]  /*09e0*/  USHF.L.U32 UR13, UR12, 0xb, URZ ;  /* 0x0000000b0c0d7899 */ /* 0x000fe400080006ff */
[----:B------:R-:W-:Y:S01]  /*09f0*/  USHF.L.U32 UR12, UR12, 0x1, URZ ;  /* 0x000000010c0c7899 */ /* 0x000fe200080006ff */
[----:B------:R-:W-:Y:S01]  /*0a00*/  ELECT P0, URZ, PT ;  /* 0x0000000000ff782f */ /* 0x000fe20003800000 */
[----:B------:R-:W2:Y:S10]  /*0a10*/  FENCE.VIEW.ASYNC.S ;  /* 0x00000000000073c6 */ /* 0x000eb40000000000 */
[----:B--2---:R2:W3:Y:S01]  /*0a20*/  SYNCS.EXCH.64 URZ, [UR8+0x110], UR12 ;  /* 0x0001100c08ff75b2 */ /* 0x0044e20008000100 */
[----:B------:R2:W1:Y:S01]  /*0a30*/  SYNCS.EXCH.64 URZ, [UR8+0x118], UR12 ;  /* 0x0001180c08ff75b2 */ /* 0x0004620008000100 */
[----:B------:R-:W-:Y:S01]  /*0a40*/  NOP ;  /* 0x0000000000007918 */ /* 0x000fe20000000000 */
.L_x_12:
[----:B------:R-:W4:Y:S01]  /*0a50*/  SHFL.IDX PT, R0, R66, RZ, 0x1f ;  /* 0x00001fff42007589 */ /* 0x000f2200000e0000 */
[----:B------:R-:W-:Y:S01]  /*0a60*/  NOP ;  /* 0x0000000000007918 */ /* 0x000fe20000000000 */
[----:B----4-:R-:W-:-:S13]  /*0a70*/  ISETP.NE.AND P0, PT, R0, 0x4, PT ;  /* 0x000000040000780c */ /* 0x010fda0003f05270 */
[----:B------:R-:W-:Y:S05]  /*0a80*/  @P0 BRA `(.L_x_13) ;  /* 0x0000000000480947 */ /* 0x000fea0003800000 */
[----:B---3--:R-:W-:Y:S01]  /*0a90*/  UMOV UR9, 0x1e0 ;  /* 0x000001e000097882 */ /* 0x008fe20000000000 */
[----:B--2---:R-:W-:Y:S01]  /*0aa0*/  UMOV UR8, 0x400 ;  /* 0x0000040000087882 */ /* 0x004fe20000000000 */
[----:B------:R-:W-:Y:S01]  /*0ab0*/  USEL UR9, UR9, 0x1a0, UP5 ;  /* 0x000001a009097887 */ /* 0x000fe2000a800000 */
        /* <DEDUP_REMOVED lines=9> */
[----:B------:R-:W2:Y:S02]  /*0b50*/  FENCE.VIEW.ASYNC.S ;  /* 0x00000000000073c6 */ /* 0x000ea40000000000 */
[----:B--2---:R4:W2:Y:S08]  /*0b60*/  SYNCS.EXCH.64 URZ, [UR8+0x120], UR12 ;  /* 0x0001200c08ff75b2 */ /* 0x0048b00008000100 */
[----:B------:R4:W3:Y:S01]  /*0b70*/  SYNCS.EXCH.64 URZ, [UR8+0x130], UR14 ;  /* 0x0001300e08ff75b2 */ /* 0x0008e20008000100 */
[----:B------:R4:W1:Y:S01]  /*0b80*/  SYNCS.EXCH.64 URZ, [UR8+0x128], UR12 ;  /* 0x0001280c08ff75b2 */ /* 0x0008620008000100 */
[----:B------:R4:W1:Y:S02]  /*0b90*/  SYNCS.EXCH.64 URZ, [UR8+0x138], UR14 ;  /* 0x0001380e08ff75b2 */ /* 0x0008640008000100 */
[----:B----4-:R-:W-:Y:S01]  /*0ba0*/  NOP ;  /* 0x0000000000007918 */ /* 0x010fe20000000000 */
.L_x_13:
[----:B------:R-:W4:Y:S01]  /*0bb0*/  SHFL.IDX PT, R0, R66, RZ, 0x1f ;  /* 0x00001fff42007589 */ /* 0x000f2200000e0000 */
[----:B------:R-:W-:Y:S01]  /*0bc0*/  NOP ;  /* 0x0000000000007918 */ /* 0x000fe20000000000 */
[----:B----4-:R-:W-:-:S13]  /*0bd0*/  ISETP.NE.AND P0, PT, R0, 0x5, PT ;  /* 0x000000050000780c */ /* 0x010fda0003f05270 */
[----:B------:R-:W-:Y:S05]  /*0be0*/  @P0 BRA `(.L_x_14) ;  /* 0x0000000000540947 */ /* 0x000fea0003800000 */
[----:B---3--:R-:W-:Y:S01]  /*0bf0*/  UMOV UR9, 0x400 ;  /* 0x0000040000097882 */ /* 0x008fe20000000000 */
[----:B--2---:R-:W-:Y:S01]  /*0c00*/  UMOV UR8, 0x1 ;  /* 0x0000000100087882 */ /* 0x004fe20000000000 */
        /* <DEDUP_REMOVED lines=13> */
[----:B------:R4:W1:Y:S01]  /*0ce0*/  SYNCS.EXCH.64 URZ, [UR9+0x168], UR14 ;  /* 0x0001680e09ff75b2 */ /* 0x0008620008000100 */
[----:B------:R4:W1:Y:S01]  /*0cf0*/  SYNCS.EXCH.64 URZ, [UR9+0x150], UR12 ;  /* 0x0001500c09ff75b2 */ /* 0x0008620008000100 */
[----:B------:R4:W1:Y:S01]  /*0d00*/  SYNCS.EXCH.64 URZ, [UR9+0x170], UR14 ;  /* 0x0001700e09ff75b2 */ /* 0x0008620008000100 */
[----:B------:R4:W1:Y:S01]  /*0d10*/  SYNCS.EXCH.64 URZ, [UR9+0x158], UR12 ;  /* 0x0001580c09ff75b2 */ /* 0x0008620008000100 */
[----:B------:R4:W1:Y:S02]  /*0d20*/  SYNCS.EXCH.64 URZ, [UR9+0x178], UR14 ;  /* 0x0001780e09ff75b2 */ /* 0x0008640008000100 */
[----:B----4-:R-:W-:Y:S01]  /*0d30*/  NOP ;  /* 0x0000000000007918 */ /* 0x010fe20000000000 */
.L_x_14:
[----:B------:R-:W4:Y:S01]  /*0d40*/  SHFL.IDX PT, R0, R66, RZ, 0x1f ;  /* 0x00001fff42007589 */ /* 0x000f2200000e0000 */
[----:B------:R-:W-:Y:S01]  /*0d50*/  ISETP.NE.OR P1, PT, RZ, UR10, !P1 ;  /* 0x0000000aff007c0c */ /* 0x000fe2000cf25670 */
[----:B------:R-:W-:Y:S01]  /*0d60*/  NOP ;  /* 0x0000000000007918 */ /* 0x000fe20000000000 */
[----:B----4-:R-:W-:-:S13]  /*0d70*/  ISETP.NE.AND P0, PT, R0, 0x3, PT ;  /* 0x000000030000780c */ /* 0x010fda0003f05270 */
[----:B------:R-:W-:Y:S05]  /*0d80*/  @P0 BRA `(.L_x_15) ;  /* 0x0000000000340947 */ /* 0x000fea0003800000 */
[----:B--2---:R-:W-:Y:S01]  /*0d90*/  UMOV UR8, 0x400 ;  /* 0x0000040000087882 */ /* 0x004fe20000000000 */
[----:B------:R-:W-:Y:S01]  /*0da0*/  UMOV UR7, 0x20 ;  /* 0x0000002000077882 */ /* 0x000fe20000000000 */
[----:B------:R-:W-:Y:S02]  /*0db0*/  ULEA UR8, UR37, UR8, 0x18 ;  /* 0x0000000825087291 */ /* 0x000fe4000f8ec0ff */
[----:B---3--:R-:W-:-:S04]  /*0dc0*/  UIADD3 UR12, UPT, UPT, -UR7, 0x100000, URZ ;  /* 0x00100000070c7890 */ /* 0x008fc8000fffe1ff */
[----:B------:R-:W-:Y:S02]  /*0dd0*/  USHF.L.U32 UR13, UR12, 0xb, URZ ;  /* 0x0000000b0c0d7899 */ /* 0x000fe400080006ff */
[----:B------:R-:W-:Y:S01]  /*0de0*/  USHF.L.U32 UR12, UR12, 0x1, URZ ;  /* 0x000000010c0c7899 */ /* 0x000fe200080006ff */
[----:B------:R-:W-:Y:S01]  /*0df0*/  ELECT P0, URZ, PT ;  /* 0x0000000000ff782f */ /* 0x000fe20003800000 */
[----:B------:R-:W2:Y:S10]  /*0e00*/  FENCE.VIEW.ASYNC.S ;  /* 0x00000000000073c6 */ /* 0x000eb40000000000 */
[----:B--2---:R4:W2:Y:S01]  /*0e10*/  SYNCS.EXCH.64 URZ, [UR8+0x180], UR12 ;  /* 0x0001800c08ff75b2 */ /* 0x0048a20008000100 */
[----:B------:R4:W3:Y:S01]  /*0e20*/  SYNCS.EXCH.64 URZ, [UR8+0x190], UR12 ;  /* 0x0001900c08ff75b2 */ /* 0x0008e20008000100 */
[----:B------:R4:W1:Y:S01]  /*0e30*/  SYNCS.EXCH.64 URZ, [UR8+0x188], UR12 ;  /* 0x0001880c08ff75b2 */ /* 0x0008620008000100 */
[----:B------:R4:W1:Y:S02]  /*0e40*/  SYNCS.EXCH.64 URZ, [UR8+0x198], UR12 ;  /* 0x0001980c08ff75b2 */ /* 0x0008640008000100 */
[----:B----4-:R-:W-:Y:S01]  /*0e50*/  NOP ;  /* 0x0000000000007918 */ /* 0x010fe20000000000 */
.L_x_15:
[----:B------:R-:W-:Y:S01]  /*0e60*/  VOTEU.ALL UP1, P1 ;  /* 0x0000000000ff7886 */ /* 0x000fe20000820000 */
[----:B--2---:R-:W2:Y:S01]  /*0e70*/  LDCU UR8, c[0x0][0x36c] ;  /* 0x00006d80ff0877ac */ /* 0x004ea20008000800 */
[----:B------:R-:W-:Y:S01]  /*0e80*/  NOP ;  /* 0x0000000000007918 */ /* 0x000fe20000000000 */
[----:B------:R-:W-:Y:S01]  /*0e90*/  LOP3.LUT R10, R72, 0x1f, RZ, 0xc0, !PT ;  /* 0x0000001f480a7812 */ /* 0x000fe200078ec0ff */
[----:B---3--:R-:W-:Y:S01]  /*0ea0*/  UMOV UR12, 0x20 ;  /* 0x00000020000c7882 */ /* 0x008fe20000000000 */
[----:B------:R-:W-:Y:S01]  /*0eb0*/  @!UP1 UMOV UR7, 0x400 ;  /* 0x0000040000079882 */ /* 0x000fe20000000000 */
[----:B------:R-:W-:-:S04]  /*0ec0*/  @!UP1 UIADD3 UR12, UPT, UPT, -UR12, 0x100000, URZ ;  /* 0x001000000c0c9890 */ /* 0x000fc8000fffe1ff */
[----:B------:R-:W-:Y:S02]  /*0ed0*/  @!UP1 USHF.L.U32 UR13, UR12, 0xb, URZ ;  /* 0x0000000b0c0d9899 */ /* 0x000fe400080006ff */
[----:B------:R-:W-:Y:S02]  /*0ee0*/  @!UP1 USHF.L.U32 UR12, UR12, 0x1, URZ ;  /* 0x000000010c0c9899 */ /* 0x000fe400080006ff */
[----:B------:R-:W-:Y:S01]  /*0ef0*/  @!UP1 ULEA UR7, UR37, UR7, 0x18 ;  /* 0x0000000725079291 */ /* 0x000fe2000f8ec0ff */
[----:B------:R-:W-:Y:S01]  /*0f00*/  VOTEU.ALL UP1, P1 ;  /* 0x0000000000ff7886 */ /* 0x000fe20000820000 */
[----:B------:R-:W-:Y:S01]  /*0f10*/  UISETP.NE.AND UP4, UPT, UR10, URZ, UPT ;  /* 0x000000ff0a00728c */ /* 0x000fe2000bf85270 */
[----:B------:R-:W3:Y:S09]  /*0f20*/  FENCE.VIEW.ASYNC.S ;  /* 0x00000000000073c6 */ /* 0x000ef20000000000 */
[----:B---3--:R3:W4:Y:S01]  /*0f30*/  @!UP1 SYNCS.EXCH.64 URZ, [UR7+0x1a0], UR12 ;  /* 0x0001a00c07ff95b2 */ /* 0x0087220008000100 */
[----:B--2---:R-:W-:-:S09]  /*0f40*/  UISETP.EQ.U32.AND UP1, UPT, UR8, 0x1, UPT ;  /* 0x000000010800788c */ /* 0x004fd2000bf22070 */
[----:B------:R-:W-:Y:S05]  /*0f50*/  BRA.U !UP1, `(.L_x_16) ;  /* 0x0000000109087547 */ /* 0x000fea000b800000 */
[----:B-1--4-:R-:W-:Y:S01]  /*0f60*/  UCGABAR_ARV ;  /* 0x00000000000079c7 */ /* 0x012fe20008000000 */
[----:B------:R-:W-:Y:S05]  /*0f70*/  BRA `(.L_x_17) ;  /* 0x0000000000047947 */ /* 0x000fea0003800000 */
.L_x_16:
[----:B-1--4-:R-:W-:Y:S01]  /*0f80*/  NOP ;  /* 0x0000000000007918 */ /* 0x012fe20000000000 */
.L_x_17:
[----:B------:R-:W1:Y:S01]  /*0f90*/  S2R R11, SR_CTAID.X ;  /* 0x00000000000b7919 */ /* 0x000e620000002500 */
[----:B------:R-:W-:-:S05]  /*0fa0*/  CS2R.32 R60, SR_CgaSize ;  /* 0x00000000003c7805 */ /* 0x000fca0000008a00 */
[----:B------:R-:W-:-:S05]  /*0fb0*/  IMAD R60, R60, -0xa0, RZ ;  /* 0xffffff603c3c7824 */ /* 0x000fca00078e02ff */
[----:B------:R-:W-:-:S14]  /*0fc0*/  R2UR UR8, R60 ;  /* 0x000000003c0872ca */ /* 0x000fdc00000e0000 */
[----:B------:R-:W2:Y:S01]  /*0fd0*/  LDCU UR8, c[0x0][UR8+0x2b0] ;  /* 0x00005600080877ac */ /* 0x000ea20008000800 */
[----:B------:R-:W-:-:S05]  /*0fe0*/  CS2R.32 R0, SR_CgaSize ;  /* 0x0000000000007805 */ /* 0x000fca0000008a00 */
[----:B------:R-:W-:-:S06]  /*0ff0*/  IMAD R0, R0, -0xa0, RZ ;  /* 0xffffff6000007824 */ /* 0x000fcc00078e02ff */
[----:B------:R-:W4:Y:S01]  /*1000*/  LDC R0, c[0x0][R0+0x2a0] ;  /* 0x0000a80000007b82 */ /* 0x000f220000000800 */
[----:B------:R-:W-:Y:S01]  /*1010*/  PRMT R8, RZ, 0x7610, R8 ;  /* 0x00007610ff087816 */ /* 0x000fe20000000008 */
[----:B------:R-:W2:Y:S01]  /*1020*/  S2R R20, SR_CTAID.Y ;  /* 0x0000000000147919 */ /* 0x000ea20000002600 */
[----:B------:R-:W-:-:S05]  /*1030*/  CS2R.32 R60, SR_CgaSize ;  /* 0x00000000003c7805 */ /* 0x000fca0000008a00 */
[----:B------:R-:W-:-:S05]  /*1040*/  IMAD R60, R60, -0xa0, RZ ;  /* 0xffffff603c3c7824 */ /* 0x000fca00078e02ff */
[----:B---3--:R-:W-:-:S14]  /*1050*/  R2UR UR7, R60 ;  /* 0x000000003c0772ca */ /* 0x008fdc00000e0000 */
[----:B------:R-:W3:Y:S01]  /*1060*/  LDCU UR7, c[0x0][UR7+0x2b4] ;  /* 0x00005680070777ac */ /* 0x000ee20008000800 */
[----:B------:R-:W-:Y:S01]  /*1070*/  UISETP.NE.AND UP2, UPT, UR10, 0x2, UPT ;  /* 0x000000020a00788c */ /* 0x000fe2000bf45270 */
[----:B------:R-:W2:Y:S01]  /*1080*/  LDC R9, c[0x0][0xb24] ;  /* 0x0002c900ff097b82 */ /* 0x000ea20000000800 */
[----:B------:R-:W-:-:S05]  /*1090*/  CS2R.32 R58, SR_CgaSize ;  /* 0x00000000003a7805 */ /* 0x000fca0000008a00 */
[----:B------:R-:W-:-:S06]  /*10a0*/  IMAD R58, R58, -0xa0, RZ ;  /* 0xffffff603a3a7824 */ /* 0x000fcc00078e02ff */
[----:B------:R-:W4:Y:S08]  /*10b0*/  LDC R58, c[0x0][R58+0x2a4] ;  /* 0x0000a9003a3a7b82 */ /* 0x000f300000000800 */
[----:B------:R-:W4:Y:S01]  /*10c0*/  LDC R26, c[0x0][0xb24] ;  /* 0x0002c900ff1a7b82 */ /* 0x000f220000000800 */
[----:B-1----:R-:W-:Y:S01]  /*10d0*/  I2FP.F32.U32 R4, R11 ;  /* 0x0000000b00047245 */ /* 0x002fe20000201000 */
[----:B------:R-:W-:-:S06]  /*10e0*/  IMAD.MOV.U32 R21, RZ, RZ, R11 ;  /* 0x000000ffff157224 */ /* 0x000fcc00078e000b */
[----:B------:R-:W1:Y:S01]  /*10f0*/  S2UR UR36, SR_CTAID.Z ;  /* 0x00000000002479c3 */ /* 0x000e620000002700 */
[----:B--2---:R-:W-:Y:S02]  /*1100*/  ISETP.GE.AND P0, PT, R9, 0x1, PT ;  /* 0x000000010900780c */ /* 0x004fe40003f06270 */
[----:B------:R-:W-:Y:S01]  /*1110*/  I2FP.F32.U32 R2, R20 ;  /* 0x0000001400027245 */ /* 0x000fe20000201000 */
[----:B------:R-:W-:-:S04]  /*1120*/  FMUL R4, R4, UR8 ;  /* 0x0000000804047c20 */ /* 0x000fc80008400000 */
[----:B---3--:R-:W-:Y:S01]  /*1130*/  FMUL R2, R2, UR7 ;  /* 0x0000000702027c20 */ /* 0x008fe20008400000 */
[----:B------:R-:W2:Y:S01]  /*1140*/  F2I.U32.TRUNC.NTZ R60, R4 ;  /* 0x00000004003c7305 */ /* 0x000ea2000020f000 */
[----:B------:R-:W3:Y:S07]  /*1150*/  LDCU UR7, c[0x0][0xb30] ;  /* 0x00016600ff0777ac */ /* 0x000eee0008000800 */
[----:B------:R-:W1:Y:S01]  /*1160*/  F2I.U32.TRUNC.NTZ R3, R2 ;  /* 0x0000000200037305 */ /* 0x000e62000020f000 */
[----:B--2---:R-:W-:-:S04]  /*1170*/  IMAD.MOV R60, RZ, RZ, -R60 ;  /* 0x000000ffff3c7224 */ /* 0x004fc800078e0a3c */
[----:B----4-:R-:W-:Y:S01]  /*1180*/  IMAD R60, R0, R60, R11 ;  /* 0x0000003c003c7224 */ /* 0x010fe200078e020b */
[----:B------:R-:W-:Y:S01]  /*1190*/  PRMT R0, RZ, 0x7610, R0 ;  /* 0x00007610ff007816 */ /* 0x000fe20000000000 */
[----:B---3--:R-:W-:Y:S01]  /*11a0*/  UISETP.NE.AND UP3, UPT, UR7, 0x1, UPT ;  /* 0x000000010700788c */ /* 0x008fe2000bf65270 */
[----:B-1----:R-:W-:-:S05]  /*11b0*/  IADD3 R3, PT, PT, -R3, RZ, RZ ;  /* 0x000000ff03037210 */ /* 0x002fca0007ffe1ff */
[----:B------:R-:W-:Y:S01]  /*11c0*/  IMAD R58, R58, R3, R20 ;  /* 0x000000033a3a7224 */ /* 0x000fe200078e0214 */
[----:B------:R-:W-:Y:S06]  /*11d0*/  BRA.U UP4, `(.L_x_18) ;  /* 0x0000000104247547 */ /* 0x000fec000b800000 */
[----:B------:R-:W-:Y:S01]  /*11e0*/  ISETP.NE.AND P1, PT, R58, RZ, PT ;  /* 0x000000ff3a00720c */ /* 0x000fe20003f25270 */
[----:B------:R-:W-:Y:S01]  /*11f0*/  IMAD.MOV.U32 R0, RZ, RZ, 0x3 ;  /* 0x00000003ff007424 */ /* 0x000fe200078e00ff */
[C---:B------:R-:W-:Y:S02]  /*1200*/  LOP3.LUT R3, R60.reuse, 0xfffffffe, RZ, 0xc0, !PT ;  /* 0xfffffffe3c037812 */ /* 0x040fe400078ec0ff */
[----:B------:R-:W-:Y:S02]  /*1210*/  ISETP.LT.U32.OR P1, PT, R60, 0x2, !P1 ;  /* 0x000000023c00780c */ /* 0x000fe40004f21470 */
[----:B------:R-:W-:Y:S02]  /*1220*/  SHF.L.U32 R0, R0, R3, RZ ;  /* 0x0000000300007219 */ /* 0x000fe400000006ff */
[----:B------:R-:W-:Y:S02]  /*1230*/  SEL R5, RZ, 0x1, !P1 ;  /* 0x00000001ff057807 */ /* 0x000fe40004800000 */
[----:B------:R-:W-:-:S05]  /*1240*/  SEL R2, RZ, 0x2, !P1 ;  /* 0x00000002ff027807 */ /* 0x000fca0004800000 */
[----:B------:R-:W-:-:S05]  /*1250*/  IMAD.IADD R2, R5, 0x1, R2 ;  /* 0x0000000105027824 */ /* 0x000fca00078e0202 */
[----:B------:R-:W-:Y:S02]  /*1260*/  PRMT R8, R2, 0x7610, R8 ;  /* 0x0000761002087816 */ /* 0x000fe40000000008 */
.L_x_18:
[----:B------:R-:W-:Y:S05]  /*1270*/  @!P0 BRA `(.L_x_19) ;  /* 0x0000000000b88947 */ /* 0x000fea0003800000 */
[----:B------:R-:W1:Y:S01]  /*1280*/  LDC.64 R4, c[0x0][0xb18] ;  /* 0x0002c600ff047b82 */ /* 0x000e620000000a00 */
[----:B------:R-:W-:-:S07]  /*1290*/  ISETP.NE.AND P0, PT, R9, 0x1, PT ;  /* 0x000000010900780c */ /* 0x000fce0003f05270 */
[----:B------:R-:W2:Y:S08]  /*12a0*/  LDC R14, c[0x0][0xb0c] ;  /* 0x0002c300ff0e7b82 */ /* 0x000eb00000000800 */
[----:B------:R-:W3:Y:S08]  /*12b0*/  LDC R13, c[0x0][0x370] ;  /* 0x0000dc00ff0d7b82 */ /* 0x000ef00000000800 */
[----:B------:R-:W4:Y:S01]  /*12c0*/  LDC R16, c[0x0][0x374] ;  /* 0x0000dd00ff107b82 */ /* 0x000f220000000800 */
[----:B-1----:R-:W-:-:S07]  /*12d0*/  ISETP.NE.AND P1, PT, R4, 0x1, PT ;  /* 0x000000010400780c */ /* 0x002fce0003f25270 */
[----:B------:R-:W3:Y:S01]  /*12e0*/  LDC.64 R6, c[0x0][0xb10] ;  /* 0x0002c400ff067b82 */ /* 0x000ee20000000a00 */
[----:B--2---:R-:W-:-:S07]  /*12f0*/  ISETP.NE.AND P2, PT, R14, 0x1, PT ;  /* 0x000000010e00780c */ /* 0x004fce0003f45270 */
[----:B------:R-:W1:Y:S08]  /*1300*/  LDC R12, c[0x0][0xb20] ;  /* 0x0002c800ff0c7b82 */ /* 0x000e700000000800 */
[----:B------:R-:W2:Y:S01]  /*1310*/  LDC.64 R2, c[0x0][0xb28] ;  /* 0x0002ca00ff027b82 */ /* 0x000ea20000000a00 */
[----:B----4-:R-:W-:-:S04]  /*1320*/  IMAD.HI.U32 R15, R16, R5, RZ ;  /* 0x00000005100f7227 */ /* 0x010fc800078e00ff */
[----:B------:R-:W-:-:S04]  /*1330*/  IMAD.HI.U32 R5, R20, R5, RZ ;  /* 0x0000000514057227 */ /* 0x000fc800078e00ff */
[----:B---3--:R-:W-:-:S04]  /*1340*/  IMAD.HI.U32 R18, R13, R6, RZ ;  /* 0x000000060d127227 */ /* 0x008fc800078e00ff */
[C---:B------:R-:W-:Y:S01]  /*1350*/  IMAD.HI.U32 R22, R11.reuse, R6, RZ ;  /* 0x000000060b167227 */ /* 0x040fe200078e00ff */
[-C--:B------:R-:W-:Y:S02]  /*1360*/  @P2 SHF.R.U32.HI R13, RZ, R7.reuse, R18 ;  /* 0x00000007ff0d2219 */ /* 0x080fe40000011612 */
[-C--:B-1----:R-:W-:Y:S02]  /*1370*/  @P1 SHF.R.U32.HI R16, RZ, R12.reuse, R15 ;  /* 0x0000000cff101219 */ /* 0x082fe4000001160f */
[----:B------:R-:W-:Y:S02]  /*1380*/  SHF.R.U32.HI R5, RZ, R12, R5 ;  /* 0x0000000cff057219 */ /* 0x000fe40000011605 */
[----:B------:R-:W-:Y:S02]  /*1390*/  SHF.R.U32.HI R22, RZ, R7, R22 ;  /* 0x00000007ff167219 */ /* 0x000fe40000011616 */
[----:B------:R-:W-:Y:S01]  /*13a0*/  SEL R5, R20, R5, !P1 ;  /* 0x0000000514057207 */ /* 0x000fe20004800000 */
[----:B--2---:R-:W-:Y:S01]  /*13b0*/  IMAD.HI.U32 R18, R16, R2, RZ ;  /* 0x0000000210127227 */ /* 0x004fe200078e00ff */
[----:B------:R-:W-:-:S02]  /*13c0*/  SEL R21, R11, R22, !P2 ;  /* 0x000000160b157207 */ /* 0x000fc40005000000 */
[----:B------:R-:W-:Y:S01]  /*13d0*/  IADD3 R7, PT, PT, -R5, RZ, RZ ;  /* 0x000000ff05077210 */ /* 0x000fe20007ffe1ff */
[----:B------:R-:W-:Y:S01]  /*13e0*/  IMAD.HI.U32 R6, R13, R2, RZ ;  /* 0x000000020d067227 */ /* 0x000fe200078e00ff */
[----:B------:R-:W-:-:S03]  /*13f0*/  @P0 SHF.R.U32.HI R16, RZ, R3, R18 ;  /* 0x00000003ff100219 */ /* 0x000fc60000011612 */
[----:B------:R-:W-:Y:S01]  /*1400*/  IMAD R7, R4, R7, R20 ;  /* 0x0000000704077224 */ /* 0x000fe200078e0214 */
[----:B------:R-:W-:Y:S01]  /*1410*/  @P0 SHF.R.U32.HI R13, RZ, R3, R6 ;  /* 0x00000003ff0d0219 */ /* 0x000fe20000011606 */
[----:B------:R-:W-:-:S04]  /*1420*/  IMAD R16, R16, R9, RZ ;  /* 0x0000000910107224 */ /* 0x000fc800078e02ff */
[----:B------:R-:W-:Y:S01]  /*1430*/  IMAD R6, R13, R9, RZ ;  /* 0x000000090d067224 */ /* 0x000fe200078e02ff */
[----:B------:R-:W-:-:S04]  /*1440*/  ISETP.GE.AND P1, PT, R5, R16, PT ;  /* 0x000000100500720c */ /* 0x000fc80003f26270 */
[----:B------:R-:W-:Y:S01]  /*1450*/  ISETP.GE.OR P1, PT, R21, R6, P1 ;  /* 0x000000061500720c */ /* 0x000fe20000f26670 */
[----:B------:R-:W-:-:S05]  /*1460*/  IMAD.HI.U32 R6, R5, R2, RZ ;  /* 0x0000000205067227 */ /* 0x000fca00078e00ff */
[----:B------:R-:W-:-:S04]  /*1470*/  SHF.R.U32.HI R6, RZ, R3, R6 ;  /* 0x00000003ff067219 */ /* 0x000fc80000011606 */
[----:B------:R-:W-:-:S03]  /*1480*/  SEL R6, R5, R6, !P0 ;  /* 0x0000000605067207 */ /* 0x000fc60004000000 */
[----:B------:R-:W-:Y:S01]  /*1490*/  @!P1 IMAD.HI.U32 R12, R21, R2, RZ ;  /* 0x00000002150c9227 */ /* 0x000fe200078e00ff */
[----:B------:R-:W-:-:S04]  /*14a0*/  IADD3 R2, PT, PT, -R6, RZ, RZ ;  /* 0x000000ff06027210 */ /* 0x000fc80007ffe1ff */
[----:B------:R-:W-:Y:S01]  /*14b0*/  @!P1 SHF.R.U32.HI R12, RZ, R3, R12 ;  /* 0x00000003ff0c9219 */ /* 0x000fe2000001160c */
[----:B------:R-:W-:-:S03]  /*14c0*/  IMAD R2, R9, R2, R5 ;  /* 0x0000000209027224 */ /* 0x000fc600078e0205 */
[----:B------:R-:W-:-:S05]  /*14d0*/  @!P1 SEL R3, R21, R12, !P0 ;  /* 0x0000000c15039207 */ /* 0x000fca0004000000 */
[--C-:B------:R-:W-:Y:S02]  /*14e0*/  @!P1 IMAD.IADD R6, R6, 0x1, -R3.reuse ;  /* 0x0000000106069824 */ /* 0x100fe400078e0a03 */
[----:B------:R-:W-:Y:S01]  /*14f0*/  @!P1 IMAD R3, R2, R13, R3 ;  /* 0x0000000d02039224 */ /* 0x000fe200078e0203 */
[----:B------:R-:W-:Y:S01]  /*1500*/  IADD3 R2, PT, PT, -R21, RZ, RZ ;  /* 0x000000ff15027210 */ /* 0x000fe20007ffe1ff */
[----:B------:R-:W-:Y:S02]  /*1510*/  @!P1 IMAD R5, R6, R9, R21 ;  /* 0x0000000906059224 */ /* 0x000fe400078e0215 */
[----:B------:R-:W-:Y:S02]  /*1520*/  @!P1 IMAD.MOV.U32 R21, RZ, RZ, R3 ;  /* 0x000000ffff159224 */ /* 0x000fe400078e0003 */
[----:B------:R-:W-:Y:S02]  /*1530*/  IMAD R2, R14, R2, R11 ;  /* 0x000000020e027224 */ /* 0x000fe400078e020b */
[----:B------:R-:W-:-:S02]  /*1540*/  IMAD R20, R5, R4, R7 ;  /* 0x0000000405147224 */ /* 0x000fc400078e0207 */
[----:B------:R-:W-:Y:S02]  /*1550*/  IMAD R21, R21, R14, R2 ;  /* 0x0000000e15157224 */ /* 0x000fe400078e0202 */
.L_x_19:
[----:B------:R-:W-:Y:S05]  /*1560*/  BRA.U UP3, `(.L_x_20) ;  /* 0x0000000103407547 */ /* 0x000fea000b800000 */
[----:B------:R-:W1:Y:S08]  /*1570*/  LDC.64 R4, c[0x0][0xb10] ;  /* 0x0002c400ff047b82 */ /* 0x000e700000000a00 */
[----:B------:R-:W2:Y:S08]  /*1580*/  LDC.64 R2, c[0x0][0xb18] ;  /* 0x0002c600ff027b82 */ /* 0x000eb00000000a00 */
[----:B------:R-:W3:Y:S08]  /*1590*/  LDC R6, c[0x0][0xb20] ;  /* 0x0002c800ff067b82 */ /* 0x000ef00000000800 */
[----:B------:R-:W4:Y:S01]  /*15a0*/  LDC R12, c[0x0][0xb0c] ;  /* 0x0002c300ff0c7b82 */ /* 0x000f220000000800 */
[----:B-1----:R-:W-:-:S05]  /*15b0*/  IMAD.HI.U32 R4, R21, R4, RZ ;  /* 0x0000000415047227 */ /* 0x002fca00078e00ff */
[----:B------:R-:W-:Y:S01]  /*15c0*/  SHF.R.U32.HI R4, RZ, R5, R4 ;  /* 0x00000005ff047219 */ /* 0x000fe20000011604 */
[----:B--2---:R-:W-:Y:S01]  /*15d0*/  IMAD.HI.U32 R3, R20, R3, RZ ;  /* 0x0000000314037227 */ /* 0x004fe200078e00ff */
[----:B------:R-:W-:-:S04]  /*15e0*/  ISETP.NE.AND P0, PT, R2, 0x1, PT ;  /* 0x000000010200780c */ /* 0x000fc80003f05270 */
[----:B---3--:R-:W-:-:S04]  /*15f0*/  SHF.R.U32.HI R3, RZ, R6, R3 ;  /* 0x00000006ff037219 */ /* 0x008fc80000011603 */
[----:B------:R-:W-:Y:S02]  /*1600*/  SEL R3, R20, R3, !P0 ;  /* 0x0000000314037207 */ /* 0x000fe40004000000 */
[----:B----4-:R-:W-:-:S04]  /*1610*/  ISETP.NE.AND P1, PT, R12, 0x1, PT ;  /* 0x000000010c00780c */ /* 0x010fc80003f25270 */
[----:B------:R-:W-:-:S05]  /*1620*/  SEL R6, R21, R4, !P1 ;  /* 0x0000000415067207 */ /* 0x000fca0004800000 */
[----:B------:R-:W-:Y:S02]  /*1630*/  IMAD.IADD R4, R3, 0x1, -R6 ;  /* 0x0000000103047824 */ /* 0x000fe400078e0a06 */
[----:B------:R-:W-:Y:S02]  /*1640*/  IMAD.IADD R3, R6, 0x1, -R3 ;  /* 0x0000000106037824 */ /* 0x000fe400078e0a03 */
[----:B------:R-:W-:Y:S02]  /*1650*/  IMAD R21, R4, R12, R21 ;  /* 0x0000000c04157224 */ /* 0x000fe400078e0215 */
[----:B------:R-:W-:Y:S02]  /*1660*/  IMAD R20, R3, R2, R20 ;  /* 0x0000000203147224 */ /* 0x000fe400078e0214 */
.L_x_20:
[----:B------:R-:W-:Y:S05]  /*1670*/  BRA.U !UP1, `(.L_x_21) ;  /* 0x00000001090c7547 */ /* 0x000fea000b800000 */
[----:B------:R-:W-:Y:S01]  /*1680*/  UCGABAR_WAIT ;  /* 0x0000000000007dc7 */ /* 0x000fe20008000000 */
[----:B------:R-:W-:Y:S01]  /*1690*/  CCTL.IVALL ;  /* 0x00000000ff00798f */ /* 0x000fe20002000000 */
[----:B------:R-:W-:Y:S05]  /*16a0*/  BRA `(.L_x_22) ;  /* 0x0000000000047947 */ /* 0x000fea0003800000 */
.L_x_21:
[----:B------:R-:W-:Y:S06]  /*16b0*/  BAR.SYNC.DEFER_BLOCKING 0x0 ;  /* 0x0000000000007b1d */ /* 0x000fec0000010000 */
.L_x_22:
[----:B------:R-:W-:Y:S05]  /*16c0*/  BRA.U UP2, `(.L_x_23) ;  /* 0x0000001502ec7547 */ /* 0x000fea000b800000 */
[----:B------:R-:W1:Y:S01]  /*16d0*/  LDCU UR4, c[0x0][0x38c] ;  /* 0x00007180ff0477ac */ /* 0x000e620008000800 */
[----:B------:R-:W2:Y:S01]  /*16e0*/  LDC R9, c[0x0][0x370] ;  /* 0x0000dc00ff097b82 */ /* 0x000ea20000000800 */
[----:B------:R-:W-:Y:S01]  /*16f0*/  IMAD.SHL.U32 R16, R11, 0x40, RZ ;  /* 0x000000400b107824 */ /* 0x000fe200078e00ff */
[----:B------:R-:W-:Y:S01]  /*1700*/  PLOP3.LUT P1, PT, PT, PT, UP5, 0x80, 0x8 ;  /* 0x000000000008781c */ /* 0x000fe20003f2f058 */
[----:B------:R-:W-:Y:S01]  /*1710*/  HFMA2 R12, -RZ, RZ, 0, 0 ;  /* 0x00000000ff0c7431 */ /* 0x000fe200000001ff */
[----:B------:R-:W-:Y:S01]  /*1720*/  UISETP.NE.AND UP1, UPT, UR10, URZ, UPT ;  /* 0x000000ff0a00728c */ /* 0x000fe2000bf25270 */
[----:B------:R-:W-:Y:S01]  /*1730*/  ISETP.NE.AND P4, PT, R10, RZ, P5 ;  /* 0x000000ff0a00720c */ /* 0x000fe20002f85270 */
[----:B------:R-:W-:Y:S01]  /*1740*/  IMAD.MOV.U32 R15, RZ, RZ, 0x1 ;  /* 0x00000001ff0f7424 */ /* 0x000fe200078e00ff */
[----:B------:R-:W-:Y:S01]  /*1750*/  PLOP3.LUT P1, PT, P1, PT, PT, 0x8, 0x80 ;  /* 0x000000000080781c */ /* 0x000fe20000f2e170 */
[----:B------:R-:W3:Y:S01]  /*1760*/  LDC R0, c[0x0][0x374] ;  /* 0x0000dd00ff007b82 */ /* 0x000ee20000000800 */
[----:B------:R-:W-:Y:S01]  /*1770*/  IMAD.MOV.U32 R14, RZ, RZ, RZ ;  /* 0x000000ffff0e7224 */ /* 0x000fe200078e00ff */
[----:B------:R-:W-:Y:S01]  /*1780*/  MOV R8, 0x1 ;  /* 0x0000000100087802 */ /* 0x000fe20000000f00 */
[----:B------:R-:W-:Y:S01]  /*1790*/  IMAD.MOV.U32 R10, RZ, RZ, RZ ;  /* 0x000000ffff0a7224 */ /* 0x000fe200078e00ff */
[----:B------:R-:W-:Y:S01]  /*17a0*/  LOP3.LUT R16, R16, 0x40, RZ, 0xc0, !PT ;  /* 0x0000004010107812 */ /* 0x000fe200078ec0ff */
[----:B------:R-:W4:Y:S01]  /*17b0*/  LDCU.64 UR14, c[0x0][0x348] ;  /* 0x00006900ff0e77ac */ /* 0x000f220008000a00 */
[----:B-1----:R-:W-:-:S02]  /*17c0*/  UIADD3 UR5, UPT, UPT, UR4, 0x3f, URZ ;  /* 0x0000003f04057890 */ /* 0x002fc4000fffe0ff */
[----:B------:R-:W-:Y:S02]  /*17d0*/  USEL UR22, UR6, 0x2, UP1 ;  /* 0x0000000206167887 */ /* 0x000fe40008800000 */
[----:B------:R-:W-:Y:S01]  /*17e0*/  USHF.R.S32.HI UR7, URZ, 0x1f, UR5 ;  /* 0x0000001fff077899 */ /* 0x000fe20008011405 */
[----:B------:R-:W-:-:S03]  /*17f0*/  UMOV UR23, URZ ;  /* 0x000000ff00177c82 */ /* 0x000fc60008000000 */
[----:B------:R-:W-:Y:S02]  /*1800*/  ULEA.HI UR7, UR7, UR5, URZ, 0x6 ;  /* 0x0000000507077291 */ /* 0x000fe4000f8f30ff */
[----:B------:R-:W-:Y:S02]  /*1810*/  UIADD3 UR5, UPT, UPT, UR4, -0x1, URZ ;  /* 0xffffffff04057890 */ /* 0x000fe4000fffe0ff */
[----:B------:R-:W-:Y:S02]  /*1820*/  USHF.R.S32.HI UR7, URZ, 0x6, UR7 ;  /* 0x00000006ff077899 */ /* 0x000fe40008011407 */
[----:B------:R-:W-:Y:S02]  /*1830*/  UISETP.GE.U32.AND UP2, UPT, UR5, -0x7f, UPT ;  /* 0xffffff810500788c */ /* 0x000fe4000bf46070 */
[----:B------:R-:W-:Y:S02]  /*1840*/  UISETP.LT.U32.AND UP0, UPT, UR7, 0xd, UPT ;  /* 0x0000000d0700788c */ /* 0x000fe4000bf01070 */
[----:B------:R-:W-:-:S02]  /*1850*/  UIADD3 UR4, UPT, UPT, UR4, 0x7e, URZ ;  /* 0x0000007e04047890 */ /* 0x000fc4000fffe0ff */
[----:B------:R-:W-:-:S04]  /*1860*/  USEL UR5, UR7, 0xd, UP0 ;  /* 0x0000000d07057887 */ /* 0x000fc80008000000 */
[----:B------:R-:W-:Y:S02]  /*1870*/  UIADD3 UR21, UPT, UPT, UR5, -0x1, URZ ;  /* 0xffffffff05157890 */ /* 0x000fe4000fffe0ff */
[----:B------:R-:W-:Y:S02]  /*1880*/  @UP2 UIADD3 UR21, UPT, UPT, UR5, URZ, URZ ;  /* 0x000000ff05152290 */ /* 0x000fe4000fffe0ff */
[----:B------:R-:W-:Y:S02]  /*1890*/  UIADD3 UR24, UPT, UPT, UR7, -UR5, URZ ;  /* 0x8000000507187290 */ /* 0x000fe4000fffe0ff */
[----:B------:R-:W-:Y:S02]  /*18a0*/  UIADD3 UR13, UPT, UPT, UR21, 0x1, URZ ;  /* 0x00000001150d7890 */ /* 0x000fe4000fffe0ff */
[----:B--2-4-:R-:W-:-:S12]  /*18b0*/  UIADD3 UR21, UPT, UPT, -UR21, URZ, URZ ;  /* 0x000000ff15157290 */ /* 0x014fd8000fffe1ff */
.L_x_43:
[----:B------:R-:W-:Y:S01]  /*18c0*/  UISETP.NE.AND UP0, UPT, UR37, URZ, UPT ;  /* 0x000000ff2500728c */ /* 0x000fe2000bf05270 */
[----:B------:R-:W1:Y:S08]  /*18d0*/  S2UR UR37, SR_CgaCtaId ;  /* 0x00000000002579c3 */ /* 0x000e700000008800 */
[----:B------:R-:W-:Y:S05]  /*18e0*/  BRA.U UP0, `(.L_x_24) ;  /* 0x0000000100347547 */ /* 0x000fea000b800000 */
[----:B------:R-:W2:Y:S01]  /*18f0*/  S2R R2, SR_CgaCtaId ;  /* 0x0000000000027919 */ /* 0x000ea20000008800 */
[----:B------:R-:W-:-:S04]  /*1900*/  MOV R3, 0x400 ;  /* 0x0000040000037802 */ /* 0x000fc80000000f00 */
[----:B--2---:R-:W-:Y:S02]  /*1910*/  LEA R3, R2, R3, 0x18 ;  /* 0x0000000302037211 */ /* 0x004fe400078ec0ff */
[----:B------:R-:W-:-:S03]  /*1920*/  SHF.L.U32 R2, R8, 0x1f, RZ ;  /* 0x0000001f08027819 */ /* 0x000fc600000006ff */
[----:B------:R-:W-:-:S04]  /*1930*/  IMAD R3, R10, 0x8, R3 ;  /* 0x000000080a037824 */ /* 0x000fc800078e0203 */
[----:B------:R-:W2:Y:S02]  /*1940*/  SYNCS.PHASECHK.TRANS64.TRYWAIT P0, [R3+URZ+0x190], R2 ;  /* 0x00019002030075a7 */ /* 0x000ea400080011ff */
[----:B--2---:R-:W-:Y:S05]  /*1950*/  @!P0 BRA `(.L_x_25) ;  /* 0x0000007400448947 */ /* 0x004fea0003800000 */
.L_x_159:
[----:B------:R-:W-:Y:S01]  /*1960*/  VIADD R10, R10, 0x1 ;  /* 0x000000010a0a7836 */ /* 0x000fe20000000000 */
[----:B------:R2:W-:Y:S04]  /*1970*/  SYNCS.ARRIVE.TRANS64.A1T0 RZ, [R3+URZ+0x180], RZ ;  /* 0x000180ff03ff79a7 */ /* 0x0005e800081000ff */
[----:B------:R-:W-:-:S04]  /*1980*/  ISETP.NE.AND P0, PT, R10, 0x2, PT ;  /* 0x000000020a00780c */ /* 0x000fc80003f05270 */
[----:B------:R-:W-:Y:S02]  /*1990*/  SEL R10, R10, RZ, P0 ;  /* 0x000000ff0a0a7207 */ /* 0x000fe40000000000 */
[----:B--2---:R-:W-:-:S04]  /*19a0*/  SEL R3, RZ, 0x1, P0 ;  /* 0x00000001ff037807 */ /* 0x004fc80000000000 */
[----:B------:R-:W-:-:S07]  /*19b0*/  LOP3.LUT R8, R8, R3, RZ, 0x3c, !PT ;  /* 0x0000000308087212 */ /* 0x000fce00078e3cff */
.L_x_24:
[----:B------:R-:W-:Y:S01]  /*19c0*/  UMOV UR6, 0x400 ;  /* 0x0000040000067882 */ /* 0x000fe20000000000 */
[----:B------:R-:W-:Y:S01]  /*19d0*/  LEA.HI R3, R21, R21, RZ, 0x1 ;  /* 0x0000001515037211 */ /* 0x000fe200078f08ff */
[----:B-1----:R-:W-:Y:S01]  /*19e0*/  ULEA UR6, UR37, UR6, 0x18 ;  /* 0x0000000625067291 */ /* 0x002fe2000f8ec0ff */
[----:B------:R-:W-:Y:S01]  /*19f0*/  SHF.L.U32 R2, R15, 0x1f, RZ ;  /* 0x0000001f0f027819 */ /* 0x000fe200000006ff */
[----:B------:R-:W-:Y:S01]  /*1a00*/  UISETP.GE.U32.AND UP0, UPT, UR4, 0x7f, UPT ;  /* 0x0000007f0400788c */ /* 0x000fe2000bf06070 */
[C---:B------:R-:W-:Y:S01]  /*1a10*/  R2UR UR9, R16.reuse ;  /* 0x00000000100972ca */ /* 0x040fe200000e0000 */
[----:B------:R-:W-:Y:S01]  /*1a20*/  ULEA UR8, UR23, UR6, 0x3 ;  /* 0x0000000617087291 */ /* 0x000fe2000f8e18ff */
[----:B------:R-:W-:Y:S01]  /*1a30*/  IMAD.SHL.U32 R3, R3, 0x40, RZ ;  /* 0x0000004003037824 */ /* 0x000fe200078e00ff */
[----:B------:R-:W-:Y:S01]  /*1a40*/  R2UR UR11, R16 ;  /* 0x00000000100b72ca */ /* 0x000fe200000e0000 */
[----:B------:R-:W-:-:S03]  /*1a50*/  UMOV UR25, URZ ;  /* 0x000000ff00197c82 */ /* 0x000fc60008000000 */
[----:B------:R-:W-:-:S03]  /*1a60*/  R2UR UR35, R3 ;  /* 0x00000000032372ca */ /* 0x000fc600000e0000 */
[----:B------:R1:W2:Y:S01]  /*1a70*/  SYNCS.PHASECHK.TRANS64.TRYWAIT P0, [UR8+0x68], R2 ;  /* 0x00006802ff0075a7 */ /* 0x0002a20008001108 */
[----:B------:R-:W-:-:S09]  /*1a80*/  R2UR UR8, R20 ;  /* 0x00000000140872ca */ /* 0x000fd200000e0000 */
[----:B------:R-:W-:-:S04]  /*1a90*/  ULOP3.LUT UR35, UR9, 0xffffff80, UR35, 0xf8, !UPT ;  /* 0xffffff8009237892 */ /* 0x000fc8000f8ef823 */
[----:B------:R-:W-:Y:S01]  /*1aa0*/  ULEA UR11, UR8, UR11, 0x7 ;  /* 0x0000000b080b7291 */ /* 0x000fe2000f8e38ff */
[----:B------:R-:W-:Y:S11]  /*1ab0*/  BRA.U !UP0, `(.L_x_26) ;  /* 0x0000000108bc7547 */ /* 0x000ff6000b800000 */
[----:B------:R-:W-:Y:S01]  /*1ac0*/  UMOV UR16, UR21 ;  /* 0x0000001500107c82 */ /* 0x000fe20008000000 */
[----:B------:R-:W-:Y:S01]  /*1ad0*/  UMOV UR17, UR23 ;  /* 0x0000001700117c82 */ /* 0x000fe20008000000 */
[----:B------:R-:W-:-:S05]  /*1ae0*/  UMOV UR34, URZ ;  /* 0x000000ff00227c82 */ /* 0x000fca0008000000 */
.L_x_32:
[----:B------:R-:W-:Y:S01]  /*1af0*/  ULEA UR33, UR17, UR6, 0x3 ;  /* 0x0000000611217291 */ /* 0x000fe2000f8e18ff */
[----:B------:R-:W-:Y:S01]  /*1b00*/  @P5 MOV R3, 0x8000 ;  /* 0x0000800000035802 */ /* 0x000fe20000000f00 */
[----:B-12-4-:R-:W-:Y:S10]  /*1b10*/  @P0 BRA `(.L_x_27) ;  /* 0x00000000000c0947 */ /* 0x016ff40003800000 */
[----:B------:R-:W-:-:S04]  /*1b20*/  SHF.L.U32 R5, R15, 0x1f, RZ ;  /* 0x0000001f0f057819 */ /* 0x000fc800000006ff */
[----:B------:R-:W2:Y:S02]  /*1b30*/  SYNCS.PHASECHK.TRANS64.TRYWAIT P0, [UR33+0x68], R5 ;  /* 0x00006805ff0075a7 */ /* 0x000ea40008001121 */
[----:B--2---:R-:W-:Y:S05]  /*1b40*/  @!P0 BRA `(.L_x_28) ;  /* 0x0000007000dc8947 */ /* 0x004fea0003800000 */
.L_x_27:
[----:B------:R2:W-:Y:S01]  /*1b50*/  @P5 SYNCS.ARRIVE.TRANS64 RZ, [UR33], R3 ;  /* 0x00000003ffff59a7 */ /* 0x0005e20008000021 */
[----:B------:R-:W-:Y:S02]  /*1b60*/  ULOP3.LUT UR8, UR22, 0x2, URZ, 0xfc, !UPT ;  /* 0x0000000216087892 */ /* 0x000fe4000f8efcff */
[----:B------:R-:W-:Y:S02]  /*1b70*/  UIADD3 UR16, UPT, UPT, UR16, 0x1, URZ ;  /* 0x0000000110107890 */ /* 0x000fe4000fffe0ff */
[----:B------:R-:W-:Y:S02]  /*1b80*/  UISETP.NE.AND UP0, UPT, UR8, 0x2, UPT ;  /* 0x000000020800788c */ /* 0x000fe4000bf05270 */
[----:B------:R-:W-:-:S07]  /*1b90*/  UISETP.NE.AND UP2, UPT, UR16, 0x1, UPT ;  /* 0x000000011000788c */ /* 0x000fce000bf45270 */
[----:B------:R-:W-:Y:S05]  /*1ba0*/  BRA.U UP0, `(.L_x_29) ;  /* 0x0000000100047547 */ /* 0x000fea000b800000 */
[----:B------:R-:W-:Y:S05]  /*1bb0*/  BPT.TRAP 0x1 ;  /* 0x000000040000795c */ /* 0x000fea0000300000 */
.L_x_29:
[----:B------:R-:W-:Y:S04]  /*1bc0*/  BSSY.RECONVERGENT B0, `(.L_x_30) ;  /* 0x0000003000007945 */ /* 0x000fe80003800200 */
[----:B------:R-:W-:Y:S05]  /*1bd0*/  @!P4 BRA `(.L_x_31) ;  /* 0x000000000004c947 */ /* 0x000fea0003800000 */
[----:B------:R-:W-:Y:S05]  /*1be0*/  BPT.TRAP 0x1 ;  /* 0x000000040000795c */ /* 0x000fea0000300000 */
.L_x_31:
[----:B------:R-:W-:Y:S05]  /*1bf0*/  BSYNC.RECONVERGENT B0 ;  /* 0x0000000000007941 */ /* 0x000fea0003800200 */
.L_x_30:
[----:B------:R-:W-:Y:S02]  /*1c00*/  UIADD3 UR23, UPT, UPT, UR17, 0x1, URZ ;  /* 0x0000000111177890 */ /* 0x000fe4000fffe0ff */
[----:B------:R-:W-:Y:S02]  /*1c10*/  UIADD3 UR28, UP1, UPT, UR14, 0x80, URZ ;  /* 0x000000800e1c7890 */ /* 0x000fe4000ff3e0ff */
[----:B------:R-:W-:Y:S02]  /*1c20*/  UISETP.NE.AND UP0, UPT, UR23, 0xd, UPT ;  /* 0x0000000d1700788c */ /* 0x000fe4000bf05270 */
[----:B------:R-:W-:Y:S02]  /*1c30*/  ULOP3.LUT UR33, UR33, 0xfefffff8, URZ, 0xc0, !UPT ;  /* 0xfefffff821217892 */ /* 0x000fe4000f8ec0ff */
[----:B------:R-:W-:Y:S02]  /*1c40*/  USEL UR9, URZ, 0x1, UP0 ;  /* 0x00000001ff097887 */ /* 0x000fe40008000000 */
[----:B------:R-:W-:-:S02]  /*1c50*/  USEL UR23, UR23, URZ, UP0 ;  /* 0x000000ff17177287 */ /* 0x000fc40008000000 */
[----:B------:R-:W-:Y:S02]  /*1c60*/  UIADD3 UR26, UP0, UPT, UR14, 0x180, URZ ;  /* 0x000001800e1a7890 */ /* 0x000fe4000ff1e0ff */
[----:B------:R-:W-:Y:S01]  /*1c70*/  ULEA UR8, UR23, UR6, 0x3 ;  /* 0x0000000617087291 */ /* 0x000fe2000f8e18ff */
[----:B------:R-:W-:Y:S01]  /*1c80*/  LOP3.LUT R15, R15, UR9, RZ, 0x3c, !PT ;  /* 0x000000090f0f7c12 */ /* 0x000fe2000f8e3cff */
[----:B------:R-:W-:Y:S02]  /*1c90*/  UIADD3.X UR29, UPT, UPT, URZ, UR15, URZ, UP1, !UPT ;  /* 0x0000000fff1d7290 */ /* 0x000fe40008ffe4ff */
[----:B------:R-:W-:Y:S01]  /*1ca0*/  UIADD3.X UR27, UPT, UPT, URZ, UR15, URZ, UP0, !UPT ;  /* 0x0000000fff1b7290 */ /* 0x000fe200087fe4ff */
[----:B-1----:R-:W-:Y:S01]  /*1cb0*/  SHF.L.U32 R2, R15, 0x1f, RZ ;  /* 0x0000001f0f027819 */ /* 0x002fe200000006ff */
[----:B------:R-:W-:Y:S01]  /*1cc0*/  UMOV UR18, 0x0 ;  /* 0x0000000000127882 */ /* 0x000fe20000000000 */
[----:B------:R-:W-:Y:S01]  /*1cd0*/  UMOV UR19, 0x10000000 ;  /* 0x1000000000137882 */ /* 0x000fe20000000000 */
[----:B------:R-:W-:Y:S01]  /*1ce0*/  UMOV UR10, UR34 ;  /* 0x00000022000a7c82 */ /* 0x000fe20008000000 */
[----:B------:R4:W1:Y:S01]  /*1cf0*/  SYNCS.PHASECHK.TRANS64.TRYWAIT P0, [UR8+0x68], R2 ;  /* 0x00006802ff0075a7 */ /* 0x0008620008001108 */
[----:B------:R-:W-:Y:S01]  /*1d00*/  ULEA UR8, UR17, UR6, 0xd ;  /* 0x0000000611087291 */ /* 0x000fe2000f8e68ff */
[----:B------:R-:W-:Y:S01]  /*1d10*/  UMOV UR12, UR36 ;  /* 0x00000024000c7c82 */ /* 0x000fe20008000000 */
[----:B------:R-:W-:-:S02]  /*1d20*/  UMOV UR9, UR33 ;  /* 0x0000002100097c82 */ /* 0x000fc40008000000 */
[----:B------:R-:W-:Y:S02]  /*1d30*/  UIADD3 UR32, UPT, UPT, UR8, 0x4300, URZ ;  /* 0x0000430008207890 */ /* 0x000fe4000fffe0ff */
[----:B------:R-:W-:Y:S01]  /*1d40*/  UIADD3 UR8, UPT, UPT, UR8, 0x1e300, URZ ;  /* 0x0001e30008087890 */ /* 0x000fe2000fffe0ff */
[----:B------:R-:W-:Y:S01]  /*1d50*/  UMOV UR25, UR13 ;  /* 0x0000000d00197c82 */ /* 0x000fe20008000000 */
[----:B------:R-:W-:-:S05]  /*1d60*/  UMOV UR17, UR23 ;  /* 0x0000001700117c82 */ /* 0x000fca0008000000 */
[----:B------:R2:W-:Y:S02]  /*1d70*/  UTMALDG.3D.2CTA [UR32], [UR28], desc[UR18] ;  /* 0x000012201c0075b4 */ /* 0x0005e40008211000 */
[----:B------:R4:W-:Y:S01]  /*1d80*/  UTMALDG.3D.2CTA [UR8], [UR26], desc[UR18] ;  /* 0x000012081a0075b4 */ /* 0x0009e20008211000 */
[----:B--2---:R-:W-:Y:S01]  /*1d90*/  UIADD3 UR34, UPT, UPT, UR34, 0x40, URZ ;  /* 0x0000004022227890 */ /* 0x004fe2000fffe0ff */
[----:B------:R-:W-:Y:S11]  /*1da0*/  BRA.U UP2, `(.L_x_32) ;  /* 0xfffffffd02507547 */ /* 0x000ff6000b83ffff */
.L_x_26:
[----:B----4-:R-:W-:Y:S01]  /*1db0*/  ULEA UR8, UR23, UR6, 0x3 ;  /* 0x0000000617087291 */ /* 0x010fe2000f8e18ff */
[----:B-1----:R-:W-:Y:S01]  /*1dc0*/  SHF.L.U32 R2, R15, 0x1f, RZ ;  /* 0x0000001f0f027819 */ /* 0x002fe200000006ff */
[----:B------:R-:W-:Y:S01]  /*1dd0*/  @!P1 SYNCS.ARRIVE.TRANS64.A1T0 RZ, [UR6+0x118], RZ ;  /* 0x000118ffffff99a7 */ /* 0x000fe20008100006 */
[----:B------:R-:W-:-:S06]  /*1de0*/  UISETP.GT.AND UP0, UPT, UR7, UR5, UPT ;  /* 0x000000050700728c */ /* 0x000fcc000bf04270 */
[----:B--2---:R1:W2:Y:S03]  /*1df0*/  SYNCS.PHASECHK.TRANS64.TRYWAIT P0, [UR8+0x68], R2 ;  /* 0x00006802ff0075a7 */ /* 0x0042a60008001108 */
[----:B------:R-:W-:Y:S05]  /*1e00*/  BRA.U !UP0, `(.L_x_33) ;  /* 0x0000000108bc7547 */ /* 0x000fea000b800000 */
[----:B------:R-:W-:Y:S01]  /*1e10*/  UIADD3 UR26, UPT, UPT, UR24, UR25, URZ ;  /* 0x00000019181a7290 */ /* 0x000fe2000fffe0ff */
[----:B------:R-:W-:-:S11]  /*1e20*/  UMOV UR27, UR23 ;  /* 0x00000017001b7c82 */ /* 0x000fd60008000000 */
.L_x_39:
[----:B------:R-:W-:Y:S01]  /*1e30*/  ULEA UR17, UR27, UR6, 0x3 ;  /* 0x000000061b117291 */ /* 0x000fe2000f8e18ff */
[----:B--2---:R-:W-:Y:S01]  /*1e40*/  @P5 MOV R3, 0x8000 ;  /* 0x0000800000035802 */ /* 0x004fe20000000f00 */
[----:B-12---:R-:W-:Y:S10]  /*1e50*/  @P0 BRA `(.L_x_34) ;  /* 0x00000000000c0947 */ /* 0x006ff40003800000 */
[----:B------:R-:W-:-:S04]  /*1e60*/  SHF.L.U32 R5, R15, 0x1f, RZ ;  /* 0x0000001f0f057819 */ /* 0x000fc800000006ff */
[----:B------:R-:W2:Y:S02]  /*1e70*/  SYNCS.PHASECHK.TRANS64.TRYWAIT P0, [UR17+0x68], R5 ;  /* 0x00006805ff0075a7 */ /* 0x000ea40008001111 */
[----:B--2---:R-:W-:Y:S05]  /*1e80*/  @!P0 BRA `(.L_x_35) ;  /* 0x0000007000248947 */ /* 0x004fea0003800000 */
.L_x_34:
[----:B------:R2:W-:Y:S01]  /*1e90*/  @P5 SYNCS.ARRIVE.TRANS64 RZ, [UR17], R3 ;  /* 0x00000003ffff59a7 */ /* 0x0005e20008000011 */
[----:B------:R-:W-:-:S04]  /*1ea0*/  ULOP3.LUT UR8, UR22, 0x2, URZ, 0xfc, !UPT ;  /* 0x0000000216087892 */ /* 0x000fc8000f8efcff */
[----:B------:R-:W-:-:S09]  /*1eb0*/  UISETP.NE.AND UP0, UPT, UR8, 0x2, UPT ;  /* 0x000000020800788c */ /* 0x000fd2000bf05270 */
[----:B------:R-:W-:Y:S05]  /*1ec0*/  BRA.U UP0, `(.L_x_36) ;  /* 0x0000000100047547 */ /* 0x000fea000b800000 */
[----:B------:R-:W-:Y:S05]  /*1ed0*/  BPT.TRAP 0x1 ;  /* 0x000000040000795c */ /* 0x000fea0000300000 */
.L_x_36:
[----:B------:R-:W-:Y:S04]  /*1ee0*/  BSSY.RECONVERGENT B0, `(.L_x_37) ;  /* 0x0000003000007945 */ /* 0x000fe80003800200 */
[----:B------:R-:W-:Y:S05]  /*1ef0*/  @!P4 BRA `(.L_x_38) ;  /* 0x000000000004c947 */ /* 0x000fea0003800000 */
[----:B------:R-:W-:Y:S05]  /*1f00*/  BPT.TRAP 0x1 ;  /* 0x000000040000795c */ /* 0x000fea0000300000 */
.L_x_38:
[----:B------:R-:W-:Y:S05]  /*1f10*/  BSYNC.RECONVERGENT B0 ;  /* 0x0000000000007941 */ /* 0x000fea0003800200 */
.L_x_37:
[----:B------:R-:W-:Y:S02]  /*1f20*/  UIADD3 UR23, UPT, UPT, UR27, 0x1, URZ ;  /* 0x000000011b177890 */ /* 0x000fe4000fffe0ff */
[----:B------:R-:W-:Y:S02]  /*1f30*/  UIADD3 UR32, UP1, UPT, UR14, 0x80, URZ ;  /* 0x000000800e207890 */ /* 0x000fe4000ff3e0ff */
[----:B------:R-:W-:Y:S02]  /*1f40*/  UISETP.NE.AND UP0, UPT, UR23, 0xd, UPT ;  /* 0x0000000d1700788c */ /* 0x000fe4000bf05270 */
[----:B------:R-:W-:Y:S02]  /*1f50*/  USHF.L.U32 UR18, UR25, 0x6, URZ ;  /* 0x0000000619127899 */ /* 0x000fe400080006ff */
[----:B------:R-:W-:Y:S02]  /*1f60*/  USEL UR9, URZ, 0x1, UP0 ;  /* 0x00000001ff097887 */ /* 0x000fe40008000000 */
[----:B------:R-:W-:-:S02]  /*1f70*/  USEL UR23, UR23, URZ, UP0 ;  /* 0x000000ff17177287 */ /* 0x000fc40008000000 */
[----:B------:R-:W-:Y:S02]  /*1f80*/  UIADD3 UR30, UP0, UPT, UR14, 0x180, URZ ;  /* 0x000001800e1e7890 */ /* 0x000fe4000ff1e0ff */
[----:B------:R-:W-:Y:S01]  /*1f90*/  ULEA UR8, UR23, UR6, 0x3 ;  /* 0x0000000617087291 */ /* 0x000fe2000f8e18ff */
[----:B------:R-:W-:Y:S01]  /*1fa0*/  LOP3.LUT R15, R15, UR9, RZ, 0x3c, !PT ;  /* 0x000000090f0f7c12 */ /* 0x000fe2000f8e3cff */
[----:B------:R-:W-:Y:S02]  /*1fb0*/  ULOP3.LUT UR17, UR17, 0xfefffff8, URZ, 0xc0, !UPT ;  /* 0xfefffff811117892 */ /* 0x000fe4000f8ec0ff */
[----:B------:R-:W-:Y:S01]  /*1fc0*/  UIADD3.X UR33, UPT, UPT, URZ, UR15, URZ, UP1, !UPT ;  /* 0x0000000fff217290 */ /* 0x000fe20008ffe4ff */
[----:B-1----:R-:W-:Y:S01]  /*1fd0*/  SHF.L.U32 R2, R15, 0x1f, RZ ;  /* 0x0000001f0f027819 */ /* 0x002fe200000006ff */
[----:B------:R-:W-:Y:S01]  /*1fe0*/  UIADD3.X UR31, UPT, UPT, URZ, UR15, URZ, UP0, !UPT ;  /* 0x0000000fff1f7290 */ /* 0x000fe200087fe4ff */
[----:B------:R-:W-:Y:S02]  /*1ff0*/  UMOV UR28, 0x0 ;  /* 0x00000000001c7882 */ /* 0x000fe40000000000 */
[----:B------:R4:W1:Y:S01]  /*2000*/  SYNCS.PHASECHK.TRANS64.TRYWAIT P0, [UR8+0x68], R2 ;  /* 0x00006802ff0075a7 */ /* 0x0008620008001108 */
[----:B------:R-:W-:Y:S01]  /*2010*/  ULEA UR8, UR27, UR6, 0xd ;  /* 0x000000061b087291 */ /* 0x000fe2000f8e68ff */
[----:B------:R-:W-:Y:S01]  /*2020*/  UMOV UR29, 0x10000000 ;  /* 0x10000000001d7882 */ /* 0x000fe20000000000 */
[----:B------:R-:W-:-:S02]  /*2030*/  UMOV UR19, UR35 ;  /* 0x0000002300137c82 */ /* 0x000fc40008000000 */
[----:B------:R-:W-:Y:S02]  /*2040*/  UIADD3 UR16, UPT, UPT, UR8, 0x4300, URZ ;  /* 0x0000430008107890 */ /* 0x000fe4000fffe0ff */
[----:B------:R-:W-:Y:S01]  /*2050*/  UIADD3 UR8, UPT, UPT, UR8, 0x1e300, URZ ;  /* 0x0001e30008087890 */ /* 0x000fe2000fffe0ff */
[----:B------:R-:W-:Y:S01]  /*2060*/  UMOV UR20, UR36 ;  /* 0x0000002400147c82 */ /* 0x000fe20008000000 */
[----:B------:R-:W-:Y:S01]  /*2070*/  UMOV UR12, UR36 ;  /* 0x00000024000c7c82 */ /* 0x000fe20008000000 */
[----:B------:R-:W-:Y:S01]  /*2080*/  UMOV UR9, UR17 ;  /* 0x0000001100097c82 */ /* 0x000fe20008000000 */
[----:B------:R-:W-:Y:S01]  /*2090*/  UMOV UR10, UR18 ;  /* 0x00000012000a7c82 */ /* 0x000fe20008000000 */
[----:B------:R-:W-:Y:S02]  /*20a0*/  UIADD3 UR25, UPT, UPT, UR25, 0x1, URZ ;  /* 0x0000000119197890 */ /* 0x000fe4000fffe0ff */
[----:B------:R4:W-:Y:S01]  /*20b0*/  UTMALDG.3D.2CTA [UR16], [UR32], desc[UR28] ;  /* 0x00001c10200075b4 */ /* 0x0009e20008211000 */
[----:B------:R-:W-:Y:S01]  /*20c0*/  UMOV UR27, UR23 ;  /* 0x00000017001b7c82 */ /* 0x000fe20008000000 */
[----:B------:R-:W-:Y:S01]  /*20d0*/  UISETP.NE.AND UP0, UPT, UR25, UR26, UPT ;  /* 0x0000001a1900728c */ /* 0x000fe2000bf05270 */
[----:B------:R4:W-:Y:S08]  /*20e0*/  UTMALDG.3D.2CTA [UR8], [UR30], desc[UR28] ;  /* 0x00001c081e0075b4 */ /* 0x0009f00008211000 */
[----:B----4-:R-:W-:Y:S05]  /*20f0*/  BRA.U UP0, `(.L_x_39) ;  /* 0xfffffffd004c7547 */ /* 0x010fea000b83ffff */
.L_x_33:
[----:B-1----:R-:W-:Y:S01]  /*2100*/  LEA R2, R14, UR6, 0x3 ;  /* 0x000000060e027c11 */ /* 0x002fe2000f8e18ff */
[----:B------:R-:W-:Y:S01]  /*2110*/  NOP ;  /* 0x0000000000007918 */ /* 0x000fe20000000000 */
[----:B--2---:R-:W-:Y:S02]  /*2120*/  SHF.L.U32 R3, R12, 0x1f, RZ ;  /* 0x0000001f0c037819 */ /* 0x004fe400000006ff */
[----:B------:R-:W-:Y:S02]  /*2130*/  LEA R4, R14, UR6, 0x4 ;  /* 0x000000060e047c11 */ /* 0x000fe4000f8e20ff */
[----:B------:R-:W1:Y:S02]  /*2140*/  SYNCS.PHASECHK.TRANS64.TRYWAIT P0, [R2+URZ+0x120], R3 ;  /* 0x00012003020075a7 */ /* 0x000e6400080011ff */
[----:B-1----:R-:W-:Y:S05]  /*2150*/  @!P0 BRA `(.L_x_40) ;  /* 0x0000006c00888947 */ /* 0x002fea0003800000 */
.L_x_162:
[----:B------:R-:W2:Y:S01]  /*2160*/  LDS.128 R4, [R4+0x1b0] ;  /* 0x0001b00004047984 */ /* 0x000ea20000000c00 */
[----:B------:R-:W-:Y:S01]  /*2170*/  ISETP.GE.AND P0, PT, R26, 0x1, PT ;  /* 0x000000011a00780c */ /* 0x000fe20003f06270 */
[----:B-1----:R-:W-:Y:S01]  /*2180*/  VIADD R2, R2, 0x130 ;  /* 0x0000013002027836 */ /* 0x002fe20000000000 */
[----:B------:R-:W-:Y:S01]  /*2190*/  @!PT LDS RZ, [RZ] ;  /* 0x00000000fffff984 */ /* 0x000fe20000000800 */
[----:B------:R-:W-:Y:S01]  /*21a0*/  @!PT LDS RZ, [RZ] ;  /* 0x00000000fffff984 */ /* 0x000fe20000000800 */
[----:B------:R-:W-:Y:S01]  /*21b0*/  @!PT LDS RZ, [RZ] ;  /* 0x00000000fffff984 */ /* 0x000fe20000000800 */
[----:B------:R-:W-:Y:S01]  /*21c0*/  @!PT LDS RZ, [RZ] ;  /* 0x00000000fffff984 */ /* 0x000fe20000000800 */
[----:B------:R1:W-:Y:S06]  /*21d0*/  MEMBAR.ALL.CTA ;  /* 0x0000000000007992 */ /* 0x0003ec0000008000 */
[----:B-1----:R-:W1:Y:S01]  /*21e0*/  FENCE.VIEW.ASYNC.S ;  /* 0x00000000000073c6 */ /* 0x002e620000000000 */
[----:B------:R-:W-:-:S04]  /*21f0*/  PRMT R2, RZ, 0x654, R2 ;  /* 0x00000654ff027816 */ /* 0x000fc80000000002 */
[----:B-1----:R1:W-:Y:S01]  /*2200*/  SYNCS.ARRIVE.TRANS64.RED.A1T0 RZ, [R2+URZ], RZ ;  /* 0x000000ff02ff79a7 */ /* 0x0023e200081004ff */
[----:B--2---:R-:W-:-:S13]  /*2210*/  LOP3.LUT P2, RZ, R6, 0x1, RZ, 0xc0, !PT ;  /* 0x0000000106ff7812 */ /* 0x004fda000784c0ff */
[----:B------:R-:W-:Y:S01]  /*2220*/  @P2 SHF.R.U32.HI R3, RZ, 0x10, R5 ;  /* 0x00000010ff032819 */ /* 0x000fe20000011605 */
[----:B------:R-:W-:Y:S01]  /*2230*/  VOTEU.ANY UP0, P2 ;  /* 0x0000000000ff7886 */ /* 0x000fe20001000100 */
[----:B------:R-:W-:Y:S02]  /*2240*/  @P2 MOV R13, R4 ;  /* 0x00000004000d2202 */ /* 0x000fe40000000f00 */
[----:B------:R-:W-:Y:S02]  /*2250*/  @P2 R2UR.BROADCAST UR8, R3 ;  /* 0x00000000030822ca */ /* 0x000fe400008e0000 */
[----:B------:R-:W-:-:S11]  /*2260*/  @P2 LOP3.LUT R11, R5, 0xffff, RZ, 0xc0, !PT ;  /* 0x0000ffff050b2812 */ /* 0x000fd600078ec0ff */
[----:B------:R-:W-:Y:S01]  /*2270*/  @UP0 UMOV UR36, UR8 ;  /* 0x0000000800240c82 */ /* 0x000fe20008000000 */
[----:B-1----:R-:W-:Y:S05]  /*2280*/  @!P0 BRA `(.L_x_41) ;  /* 0x0000000000b88947 */ /* 0x002fea0003800000 */
[----:B------:R-:W3:Y:S01]  /*2290*/  LDC.64 R4, c[0x0][0xb18] ;  /* 0x0002c600ff047b82 */ /* 0x000ee20000000a00 */
[----:B------:R-:W-:-:S07]  /*22a0*/  ISETP.NE.AND P3, PT, R26, 0x1, PT ;  /* 0x000000011a00780c */ /* 0x000fce0003f65270 */
[----:B------:R-:W1:Y:S08]  /*22b0*/  LDC.64 R6, c[0x0][0xb10] ;  /* 0x0002c400ff067b82 */ /* 0x000e700000000a00 */
[----:B------:R-:W2:Y:S08]  /*22c0*/  LDC R17, c[0x0][0xb20] ;  /* 0x0002c800ff117b82 */ /* 0x000eb00000000800 */
[----:B------:R-:W4:Y:S01]  /*22d0*/  LDC R18, c[0x0][0xb0c] ;  /* 0x0002c300ff127b82 */ /* 0x000f220000000800 */
[----:B---3--:R-:W-:Y:S01]  /*22e0*/  IMAD.HI.U32 R22, R0, R5, RZ ;  /* 0x0000000500167227 */ /* 0x008fe200078e00ff */
[----:B------:R-:W-:-:S06]  /*22f0*/  ISETP.NE.AND P0, PT, R4, 0x1, PT ;  /* 0x000000010400780c */ /* 0x000fcc0003f05270 */
[----:B------:R-:W3:Y:S01]  /*2300*/  LDC.64 R2, c[0x0][0xb28] ;  /* 0x0002ca00ff027b82 */ /* 0x000ee20000000a00 */
[----:B-1----:R-:W-:-:S04]  /*2310*/  IMAD.HI.U32 R20, R9, R6, RZ ;  /* 0x0000000609147227 */ /* 0x002fc800078e00ff */
[----:B------:R-:W-:Y:S01]  /*2320*/  IMAD.HI.U32 R24, R13, R6, RZ ;  /* 0x000000060d187227 */ /* 0x000fe200078e00ff */
[----:B------:R-:W-:Y:S02]  /*2330*/  SHF.R.U32.HI R20, RZ, R7, R20 ;  /* 0x00000007ff147219 */ /* 0x000fe40000011614 */
[----:B--2---:R-:W-:Y:S01]  /*2340*/  SHF.R.U32.HI R19, RZ, R17, R22 ;  /* 0x00000011ff137219 */ /* 0x004fe20000011616 */
[----:B------:R-:W-:Y:S01]  /*2350*/  IMAD.HI.U32 R22, R11, R5, RZ ;  /* 0x000000050b167227 */ /* 0x000fe200078e00ff */
[----:B------:R-:W-:Y:S02]  /*2360*/  SHF.R.U32.HI R24, RZ, R7, R24 ;  /* 0x00000007ff187219 */ /* 0x000fe40000011618 */
[----:B------:R-:W-:Y:S02]  /*2370*/  SEL R19, R0, R19, !P0 ;  /* 0x0000001300137207 */ /* 0x000fe40004000000 */
[----:B------:R-:W-:Y:S02]  /*2380*/  SHF.R.U32.HI R22, RZ, R17, R22 ;  /* 0x00000011ff167219 */ /* 0x000fe40000011616 */
[----:B----4-:R-:W-:-:S02]  /*2390*/  ISETP.NE.AND P1, PT, R18, 0x1, PT ;  /* 0x000000011200780c */ /* 0x010fc40003f25270 */
[----:B------:R-:W-:Y:S02]  /*23a0*/  SEL R5, R11, R22, !P0 ;  /* 0x000000160b057207 */ /* 0x000fe40004000000 */
[----:B------:R-:W-:Y:S02]  /*23b0*/  SEL R21, R9, R20, !P1 ;  /* 0x0000001409157207 */ /* 0x000fe40004800000 */
[----:B------:R-:W-:Y:S01]  /*23c0*/  SEL R7, R13, R24, !P1 ;  /* 0x000000180d077207 */ /* 0x000fe20004800000 */
[----:B---3--:R-:W-:Y:S01]  /*23d0*/  IMAD.HI.U32 R20, R19, R2, RZ ;  /* 0x0000000213147227 */ /* 0x008fe200078e00ff */
[----:B------:R-:W-:-:S03]  /*23e0*/  IADD3 R17, PT, PT, -R5, RZ, RZ ;  /* 0x000000ff05117210 */ /* 0x000fc60007ffe1ff */
        /* <DEDUP_REMOVED lines=11> */
[----:B------:R-:W-:-:S04]  /*24a0*/  @!P0 IMAD.HI.U32 R20, R7, R2, RZ ;  /* 0x0000000207148227 */ /* 0x000fc800078e00ff */
[----:B------:R-:W-:Y:S01]  /*24b0*/  IMAD.MOV R2, RZ, RZ, -R6 ;  /* 0x000000ffff027224 */ /* 0x000fe200078e0a06 */
[----:B------:R-:W-:-:S03]  /*24c0*/  @!P0 SHF.R.U32.HI R20, RZ, R3, R20 ;  /* 0x00000003ff148219 */ /* 0x000fc60000011614 */
[----:B------:R-:W-:Y:S01]  /*24d0*/  IMAD R2, R26, R2, R5 ;  /* 0x000000021a027224 */ /* 0x000fe200078e0205 */
        /* <DEDUP_REMOVED lines=9> */
.L_x_41:
[----:B------:R-:W1:Y:S02]  /*2570*/  LDCU UR8, c[0x0][0xb30] ;  /* 0x00016600ff0877ac */ /* 0x000e640008000800 */
[----:B-1----:R-:W-:-:S09]  /*2580*/  UISETP.NE.AND UP0, UPT, UR8, 0x1, UPT ;  /* 0x000000010800788c */ /* 0x002fd2000bf05270 */
[----:B------:R-:W-:Y:S05]  /*2590*/  BRA.U UP0, `(.L_x_42) ;  /* 0x0000000100407547 */ /* 0x000fea000b800000 */
[----:B------:R-:W1:Y:S08]  /*25a0*/  LDC.64 R4, c[0x0][0xb10] ;  /* 0x0002c400ff047b82 */ /* 0x000e700000000a00 */
[----:B------:R-:W2:Y:S08]  /*25b0*/  LDC.64 R2, c[0x0][0xb18] ;  /* 0x0002c600ff027b82 */ /* 0x000eb00000000a00 */
[----:B------:R-:W4:Y:S08]  /*25c0*/  LDC R6, c[0x0][0xb20] ;  /* 0x0002c800ff067b82 */ /* 0x000f300000000800 */
[----:B------:R-:W3:Y:S01]  /*25d0*/  LDC R18, c[0x0][0xb0c] ;  /* 0x0002c300ff127b82 */ /* 0x000ee20000000800 */
[----:B-1----:R-:W-:-:S05]  /*25e0*/  IMAD.HI.U32 R4, R13, R4, RZ ;  /* 0x000000040d047227 */ /* 0x002fca00078e00ff */
[----:B------:R-:W-:Y:S01]  /*25f0*/  SHF.R.U32.HI R4, RZ, R5, R4 ;  /* 0x00000005ff047219 */ /* 0x000fe20000011604 */
[----:B--2---:R-:W-:Y:S01]  /*2600*/  IMAD.HI.U32 R3, R11, R3, RZ ;  /* 0x000000030b037227 */ /* 0x004fe200078e00ff */
[----:B------:R-:W-:-:S04]  /*2610*/  ISETP.NE.AND P0, PT, R2, 0x1, PT ;  /* 0x000000010200780c */ /* 0x000fc80003f05270 */
[----:B----4-:R-:W-:-:S04]  /*2620*/  SHF.R.U32.HI R6, RZ, R6, R3 ;  /* 0x00000006ff067219 */ /* 0x010fc80000011603 */
[----:B------:R-:W-:Y:S02]  /*2630*/  SEL R3, R11, R6, !P0 ;  /* 0x000000060b037207 */ /* 0x000fe40004000000 */
[----:B---3--:R-:W-:-:S04]  /*2640*/  ISETP.NE.AND P1, PT, R18, 0x1, PT ;  /* 0x000000011200780c */ /* 0x008fc80003f25270 */
[----:B------:R-:W-:-:S05]  /*2650*/  SEL R4, R13, R4, !P1 ;  /* 0x000000040d047207 */ /* 0x000fca0004800000 */
[----:B------:R-:W-:Y:S02]  /*2660*/  IMAD.IADD R5, R3, 0x1, -R4 ;  /* 0x0000000103057824 */ /* 0x000fe400078e0a04 */
[----:B------:R-:W-:Y:S02]  /*2670*/  IMAD.IADD R3, R4, 0x1, -R3 ;  /* 0x0000000104037824 */ /* 0x000fe400078e0a03 */
[----:B------:R-:W-:Y:S02]  /*2680*/  IMAD R13, R5, R18, R13 ;  /* 0x00000012050d7224 */ /* 0x000fe400078e020d */
[----:B------:R-:W-:-:S07]  /*2690*/  IMAD R11, R3, R2, R11 ;  /* 0x00000002030b7224 */ /* 0x000fce00078e020b */
.L_x_42:
[----:B------:R-:W-:Y:S01]  /*26a0*/  VIADD R14, R14, 0x1 ;  /* 0x000000010e0e7836 */ /* 0x000fe20000000000 */
[----:B------:R-:W-:Y:S01]  /*26b0*/  PLOP3.LUT P1, PT, PT, PT, PT, 0x80, 0x8 ;  /* 0x000000000008781c */ /* 0x000fe20003f2f070 */
[----:B------:R-:W-:Y:S02]  /*26c0*/  IMAD.IADD R21, R13, 0x1, R60 ;  /* 0x000000010d157824 */ /* 0x000fe400078e023c */
[----:B------:R-:W-:Y:S01]  /*26d0*/  IMAD.IADD R20, R11, 0x1, R58 ;  /* 0x000000010b147824 */ /* 0x000fe200078e023a */
[----:B------:R-:W-:-:S04]  /*26e0*/  ISETP.NE.AND P0, PT, R14, 0x2, PT ;  /* 0x000000020e00780c */ /* 0x000fc80003f05270 */
[----:B------:R-:W-:Y:S02]  /*26f0*/  SEL R3, RZ, 0x1, P0 ;  /* 0x00000001ff037807 */ /* 0x000fe40000000000 */
[----:B------:R-:W-:Y:S02]  /*2700*/  SEL R14, R14, RZ, P0 ;  /* 0x000000ff0e0e7207 */ /* 0x000fe40000000000 */
[----:B------:R-:W-:Y:S01]  /*2710*/  LOP3.LUT R12, R12, R3, RZ, 0x3c, !PT ;  /* 0x000000030c0c7212 */ /* 0x000fe200078e3cff */
[----:B------:R-:W-:Y:S06]  /*2720*/  @P2 BRA `(.L_x_43) ;  /* 0xfffffff000642947 */ /* 0x000fec000383ffff */
[----:B------:R-:W-:Y:S01]  /*2730*/  UIADD3 UR6, UPT, UPT, UR6, 0x68, URZ ;  /* 0x0000006806067890 */ /* 0x000fe2000fffe0ff */
[----:B------:R-:W-:-:S03]  /*2740*/  SHF.L.U32 R3, R15, 0x1f, RZ ;  /* 0x0000001f0f037819 */ /* 0x000fc600000006ff */
[----:B------:R-:W-:-:S09]  /*2750*/  ULEA UR4, UR23, UR6, 0x3 ;  /* 0x0000000617047291 */ /* 0x000fd2000f8e18ff */
[----:B------:R-:W1:Y:S02]  /*2760*/  SYNCS.PHASECHK.TRANS64.TRYWAIT P0, [UR4], R3 ;  /* 0x00000003ff0075a7 */ /* 0x000e640008001104 */
[----:B-1----:R-:W-:Y:S05]  /*2770*/  @!P0 BRA `(.L_x_44) ;  /* 0x0000006800148947 */ /* 0x002fea0003800000 */
.L_x_164:
[----:B------:R-:W-:-:S04]  /*2780*/  UIADD3 UR5, UPT, UPT, UR23, 0x1, URZ ;  /* 0x0000000117057890 */ /* 0x000fc8000fffe0ff */
[----:B------:R-:W-:-:S04]  /*2790*/  UISETP.NE.AND UP0, UPT, UR5, 0xd, UPT ;  /* 0x0000000d0500788c */ /* 0x000fc8000bf05270 */
[----:B------:R-:W-:Y:S02]  /*27a0*/  USEL UR7, URZ, 0x1, UP0 ;  /* 0x00000001ff077887 */ /* 0x000fe40008000000 */
[----:B------:R-:W-:-:S04]  /*27b0*/  USEL UR5, UR5, URZ, UP0 ;  /* 0x000000ff05057287 */ /* 0x000fc80008000000 */
[----:B------:R-:W-:Y:S01]  /*27c0*/  ULEA UR4, UR5, UR6, 0x3 ;  /* 0x0000000605047291 */ /* 0x000fe2000f8e18ff */
[----:B------:R-:W-:-:S04]  /*27d0*/  LOP3.LUT R2, R15, UR7, RZ, 0x3c, !PT ;  /* 0x000000070f027c12 */ /* 0x000fc8000f8e3cff */
[----:B-1----:R-:W-:-:S04]  /*27e0*/  SHF.L.U32 R3, R2, 0x1f, RZ ;  /* 0x0000001f02037819 */ /* 0x002fc800000006ff */
[----:B------:R-:W1:Y:S02]  /*27f0*/  SYNCS.PHASECHK.TRANS64.TRYWAIT P0, [UR4], R3 ;  /* 0x00000003ff0075a7 */ /* 0x000e640008001104 */
[----:B-1----:R-:W-:Y:S05]  /*2800*/  @!P0 BRA `(.L_x_45) ;  /* 0x0000006800088947 */ /* 0x002fea0003800000 */
.L_x_166:
        /* <DEDUP_REMOVED lines=9> */
.L_x_168:
        /* <DEDUP_REMOVED lines=9> */
.L_x_170:
        /* <DEDUP_REMOVED lines=9> */
.L_x_172:
        /* <DEDUP_REMOVED lines=9> */
.L_x_174:
        /* <DEDUP_REMOVED lines=9> */
.L_x_176:
        /* <DEDUP_REMOVED lines=9> */
.L_x_178:
        /* <DEDUP_REMOVED lines=9> */
.L_x_180:
        /* <DEDUP_REMOVED lines=9> */
.L_x_182:
        /* <DEDUP_REMOVED lines=9> */
.L_x_184:
        /* <DEDUP_REMOVED lines=9> */
.L_x_186:
[----:B------:R-:W-:-:S04]  /*2db0*/  UIADD3 UR5, UPT, UPT, UR5, 0x1, URZ ;  /* 0x0000000105057890 */ /* 0x000fc8000fffe0ff */
[----:B------:R-:W-:-:S04]  /*2dc0*/  UISETP.NE.AND UP0, UPT, UR5, 0xd, UPT ;  /* 0x0000000d0500788c */ /* 0x000fc8000bf05270 */
[----:B------:R-:W-:Y:S02]  /*2dd0*/  USEL UR4, URZ, 0x1, UP0 ;  /* 0x00000001ff047887 */ /* 0x000fe40008000000 */
[----:B------:R-:W-:-:S04]  /*2de0*/  USEL UR5, UR5, URZ, UP0 ;  /* 0x000000ff05057287 */ /* 0x000fc80008000000 */
[----:B------:R-:W-:Y:S01]  /*2df0*/  ULEA UR5, UR5, UR6, 0x3 ;  /* 0x0000000605057291 */ /* 0x000fe2000f8e18ff */
[----:B-1----:R-:W-:-:S04]  /*2e00*/  LOP3.LUT R3, R2, UR4, RZ, 0x3c, !PT ;  /* 0x0000000402037c12 */ /* 0x002fc8000f8e3cff */
[----:B------:R-:W-:Y:S01]  /*2e10*/  SHF.L.U32 R3, R3, 0x1f, RZ ;  /* 0x0000001f03037819 */ /* 0x000fe200000006ff */
[----:B---3--:R-:W-:-:S07]  /*2e20*/  IMAD.U32 R0, RZ, RZ, UR5 ;  /* 0x00000005ff007e24 */ /* 0x008fce000f8e00ff */
.L_x_56:
[----:B-1----:R1:W2:Y:S02]  /*2e30*/  SYNCS.PHASECHK.TRANS64.TRYWAIT P0, [R0+URZ], R3 ;  /* 0x00000003000075a7 */ /* 0x0022a400080011ff */
[----:B--2---:R-:W-:Y:S05]  /*2e40*/  @!P0 NANOSLEEP.SYNCS 0x989680 ;  /* 0x009896800000895d */ /* 0x004fea0003900000 */
[----:B------:R-:W2:Y:S02]  /*2e50*/  @!P0 SYNCS.PHASECHK.TRANS64 P0, [R0+URZ], R3 ;  /* 0x00000003000085a7 */ /* 0x000ea400080010ff */
[----:B--2---:R-:W-:Y:S05]  /*2e60*/  @P0 EXIT ;  /* 0x000000000000094d */ /* 0x004fea0003800000 */
[----:B------:R-:W-:Y:S05]  /*2e70*/  BRA `(.L_x_56) ;  /* 0xfffffffc00ec7947 */ /* 0x000fea000383ffff */
.L_x_23:
[----:B------:R-:W-:-:S04]  /*2e80*/  UISETP.NE.AND UP1, UPT, UR37, URZ, UPT ;  /* 0x000000ff2500728c */ /* 0x000fc8000bf25270 */
[----:B------:R-:W-:-:S09]  /*2e90*/  UISETP.NE.OR UP1, UPT, UR10, 0x1, UP1 ;  /* 0x000000010a00788c */ /* 0x000fd20008f25670 */
[----:B------:R-:W-:Y:S05]  /*2ea0*/  BRA.U UP1, `(.L_x_57) ;  /* 0x00000005014c7547 */ /* 0x000fea000b800000 */
[----:B------:R-:W-:Y:S01]  /*2eb0*/  HFMA2 R11, -RZ, RZ, 0, 0 ;  /* 0x00000000ff0b7431 */ /* 0x000fe200000001ff */
[----:B------:R-:W-:Y:S01]  /*2ec0*/  ISETP.GE.U32.AND P2, PT, R10, 0x2, PT ;  /* 0x000000020a00780c */ /* 0x000fe20003f46070 */
[----:B------:R-:W-:Y:S01]  /*2ed0*/  IMAD.MOV.U32 R12, RZ, RZ, 0x1 ;  /* 0x00000001ff0c7424 */ /* 0x000fe200078e00ff */
[----:B------:R-:W-:Y:S01]  /*2ee0*/  CS2R R8, SRZ ;  /* 0x0000000000087805 */ /* 0x000fe2000001ff00 */
[----:B------:R-:W-:Y:S01]  /*2ef0*/  IMAD.MOV.U32 R3, RZ, RZ, RZ ;  /* 0x000000ffff037224 */ /* 0x000fe200078e00ff */
[----:B------:R-:W-:Y:S01]  /*2f00*/  UMOV UR4, 0x400 ;  /* 0x0000040000047882 */ /* 0x000fe20000000000 */
[----:B------:R-:W-:Y:S01]  /*2f10*/  UMOV UR6, URZ ;  /* 0x000000ff00067c82 */ /* 0x000fe20008000000 */
[----:B------:R-:W-:-:S12]  /*2f20*/  ULEA UR37, UR37, UR4, 0x18 ;  /* 0x0000000425257291 */ /* 0x000fd8000f8ec0ff */
.L_x_61:
[----:B------:R-:W-:Y:S02]  /*2f30*/  LEA R0, R3, UR37, 0x3 ;  /* 0x0000002503007c11 */ /* 0x000fe4000f8e18ff */
[----:B------:R-:W-:-:S03]  /*2f40*/  SHF.L.U32 R5, R8, 0x1f, RZ ;  /* 0x0000001f08057819 */ /* 0x000fc600000006ff */
[----:B------:R-:W-:Y:S01]  /*2f50*/  VIADD R4, R0, 0x190 ;  /* 0x0000019000047836 */ /* 0x000fe20000000000 */
[----:B------:R-:W1:Y:S02]  /*2f60*/  SYNCS.PHASECHK.TRANS64.TRYWAIT P0, [R0+URZ+0x180], R5 ;  /* 0x00018005000075a7 */ /* 0x000e6400080011ff */
[----:B-1----:R-:W-:Y:S05]  /*2f70*/  @!P0 BRA `(.L_x_58) ;  /* 0x0000006400348947 */ /* 0x002fea0003800000 */
.L_x_187:
[----:B------:R-:W-:Y:S01]  /*2f80*/  ULEA UR5, UR6, UR37, 0x3 ;  /* 0x0000002506057291 */ /* 0x000fe2000f8e18ff */
[----:B------:R-:W-:Y:S01]  /*2f90*/  PRMT R4, RZ, 0x654, R4 ;  /* 0x00000654ff047816 */ /* 0x000fe20000000004 */
[----:B-1----:R-:W-:Y:S01]  /*2fa0*/  @!P2 IMAD.MOV.U32 R5, RZ, RZ, 0x10 ;  /* 0x00000010ff05a424 */ /* 0x002fe200078e00ff */
[----:B------:R-:W-:Y:S01]  /*2fb0*/  SHF.L.U32 R7, R12, 0x1f, RZ ;  /* 0x0000001f0c077819 */ /* 0x000fe200000006ff */
[----:B------:R-:W-:Y:S01]  /*2fc0*/  UIADD3 UR4, UPT, UPT, UR5, 0x120, URZ ;  /* 0x0000012005047890 */ /* 0x000fe2000fffe0ff */
[----:B------:R1:W-:Y:S05]  /*2fd0*/  SYNCS.ARRIVE.TRANS64.RED.A1T0 RZ, [R4+URZ], RZ ;  /* 0x000000ff04ff79a7 */ /* 0x0003ea00081004ff */
[----:B------:R-:W-:Y:S01]  /*2fe0*/  IMAD.U32 R13, RZ, RZ, UR4 ;  /* 0x00000004ff0d7e24 */ /* 0x000fe2000f8e00ff */
[----:B------:R-:W2:Y:S04]  /*2ff0*/  SYNCS.PHASECHK.TRANS64.TRYWAIT P0, [UR5+0x130], R7 ;  /* 0x00013007ff0075a7 */ /* 0x000ea80008001105 */
[----:B------:R-:W-:Y:S01]  /*3000*/  PRMT R13, R10, 0x654, R13 ;  /* 0x000006540a0d7816 */ /* 0x000fe2000000000d */
[----:B-12---:R-:W-:Y:S06]  /*3010*/  @!P0 BRA `(.L_x_59) ;  /* 0x0000006400208947 */ /* 0x006fec0003800000 */
.L_x_189:
[----:B------:R-:W-:Y:S01]  /*3020*/  ULEA UR4, UR6, UR37, 0x4 ;  /* 0x0000002506047291 */ /* 0x000fe2000f8e20ff */
[----:B------:R-:W-:Y:S01]  /*3030*/  SEL R2, R13, R2, !P2 ;  /* 0x000000020d027207 */ /* 0x000fe20005000000 */
[----:B------:R-:W-:Y:S01]  /*3040*/  UIADD3 UR5, UPT, UPT, UR5, 0x120, URZ ;  /* 0x0000012005057890 */ /* 0x000fe2000fffe0ff */
[----:B-1----:R-:W-:Y:S01]  /*3050*/  LEA R0, R11, UR37, 0x3 ;  /* 0x000000250b007c11 */ /* 0x002fe2000f8e18ff */
[----:B------:R-:W-:Y:S01]  /*3060*/  UIADD3 UR4, UPT, UPT, UR4, 0x1b0, URZ ;  /* 0x000001b004047890 */ /* 0x000fe2000fffe0ff */
[----:B------:R1:W-:Y:S01]  /*3070*/  @!P2 SYNCS.ARRIVE.TRANS64.RED RZ, [R2+URZ], R5 ;  /* 0x0000000502ffa9a7 */ /* 0x0003e200080004ff */
[----:B------:R-:W-:Y:S01]  /*3080*/  UIADD3 UR6, UPT, UPT, UR6, 0x1, URZ ;  /* 0x0000000106067890 */ /* 0x000fe2000fffe0ff */
[----:B------:R-:W-:-:S03]  /*3090*/  VIADD R3, R3, 0x1 ;  /* 0x0000000103037836 */ /* 0x000fc60000000000 */
[----:B------:R-:W-:Y:S02]  /*30a0*/  UISETP.NE.AND UP0, UPT, UR6, 0x2, UPT ;  /* 0x000000020600788c */ /* 0x000fe4000bf05270 */
[----:B------:R-:W-:Y:S01]  /*30b0*/  ISETP.NE.AND P0, PT, R3, 0x2, PT ;  /* 0x000000020300780c */ /* 0x000fe20003f05270 */
[----:B------:R-:W-:Y:S06]  /*30c0*/  UGETNEXTWORKID.BROADCAST [UR4], [UR5] ;  /* 0x00000000040073ca */ /* 0x000fec0008000100 */
[----:B------:R-:W-:Y:S02]  /*30d0*/  USEL UR4, URZ, 0x1, UP0 ;  /* 0x00000001ff047887 */ /* 0x000fe40008000000 */
[----:B------:R-:W-:-:S04]  /*30e0*/  USEL UR6, UR6, URZ, UP0 ;  /* 0x000000ff06067287 */ /* 0x000fc80008000000 */
[----:B------:R-:W-:Y:S02]  /*30f0*/  LOP3.LUT R12, R12, UR4, RZ, 0x3c, !PT ;  /* 0x000000040c0c7c12 */ /* 0x000fe4000f8e3cff */
[----:B-1----:R-:W-:-:S04]  /*3100*/  SHF.L.U32 R5, R9, 0x1f, RZ ;  /* 0x0000001f09057819 */ /* 0x002fc800000006ff */
[----:B------:R-:W1:Y:S02]  /*3110*/  SYNCS.PHASECHK.TRANS64.TRYWAIT P1, [R0+URZ+0x120], R5 ;  /* 0x00012005000075a7 */ /* 0x000e6400080211ff */
[----:B-1----:R-:W-:Y:S05]  /*3120*/  @!P1 BRA `(.L_x_60) ;  /* 0x0000006000f49947 */ /* 0x002fea0003800000 */
.L_x_190:
[----:B------:R-:W-:Y:S01]  /*3130*/  LEA R4, R11, UR37, 0x4 ;  /* 0x000000250b047c11 */ /* 0x000fe2000f8e20ff */
[----:B-1----:R-:W-:Y:S01]  /*3140*/  VIADD R0, R0, 0x130 ;  /* 0x0000013000007836 */ /* 0x002fe20000000000 */
[----:B------:R-:W-:Y:S01]  /*3150*/  SEL R3, R3, RZ, P0 ;  /* 0x000000ff03037207 */ /* 0x000fe20000000000 */
[----:B------:R-:W-:-:S03]  /*3160*/  VIADD R11, R11, 0x1 ;  /* 0x000000010b0b7836 */ /* 0x000fc60000000000 */
[----:B------:R-:W1:Y:S01]  /*3170*/  LDS.128 R4, [R4+0x1b0] ;  /* 0x0001b00004047984 */ /* 0x000e620000000c00 */
[----:B------:R-:W-:Y:S02]  /*3180*/  PRMT R0, RZ, 0x654, R0 ;  /* 0x00000654ff007816 */ /* 0x000fe40000000000 */
[C---:B------:R-:W-:Y:S01]  /*3190*/  ISETP.NE.AND P1, PT, R11.reuse, 0x2, PT ;  /* 0x000000020b00780c */ /* 0x040fe20003f25270 */
[----:B------:R-:W-:Y:S01]  /*31a0*/  @!PT LDS RZ, [RZ] ;  /* 0x00000000fffff984 */ /* 0x000fe20000000800 */
[----:B------:R-:W-:Y:S01]  /*31b0*/  @!PT LDS RZ, [RZ] ;  /* 0x00000000fffff984 */ /* 0x000fe20000000800 */
[----:B------:R-:W-:Y:S01]  /*31c0*/  @!PT LDS RZ, [RZ] ;  /* 0x00000000fffff984 */ /* 0x000fe20000000800 */
[----:B------:R-:W-:Y:S01]  /*31d0*/  @!PT LDS RZ, [RZ] ;  /* 0x00000000fffff984 */ /* 0x000fe20000000800 */
[----:B------:R2:W-:Y:S06]  /*31e0*/  MEMBAR.ALL.CTA ;  /* 0x0000000000007992 */ /* 0x0005ec0000008000 */
[----:B--2---:R-:W2:Y:S01]  /*31f0*/  FENCE.VIEW.ASYNC.S ;  /* 0x00000000000073c6 */ /* 0x004ea20000000000 */
[----:B------:R-:W-:Y:S01]  /*3200*/  SEL R11, R11, RZ, P1 ;  /* 0x000000ff0b0b7207 */ /* 0x000fe20000800000 */
[----:B--2---:R2:W-:Y:S01]  /*3210*/  SYNCS.ARRIVE.TRANS64.RED.A1T0 RZ, [R0+URZ], RZ ;  /* 0x000000ff00ff79a7 */ /* 0x0045e200081004ff */
[----:B-1----:R-:W-:-:S02]  /*3220*/  LOP3.LUT P3, RZ, R6, 0x1, RZ, 0xc0, !PT ;  /* 0x0000000106ff7812 */ /* 0x002fc4000786c0ff */
[----:B------:R-:W-:-:S04]  /*3230*/  SEL R5, RZ, 0x1, P0 ;  /* 0x00000001ff057807 */ /* 0x000fc80000000000 */
[----:B------:R-:W-:Y:S02]  /*3240*/  LOP3.LUT R8, R8, R5, RZ, 0x3c, !PT ;  /* 0x0000000508087212 */ /* 0x000fe400078e3cff */
[----:B--2---:R-:W-:-:S04]  /*3250*/  SEL R0, RZ, 0x1, P1 ;  /* 0x00000001ff007807 */ /* 0x004fc80000800000 */
[----:B------:R-:W-:Y:S01]  /*3260*/  LOP3.LUT R9, R9, R0, RZ, 0x3c, !PT ;  /* 0x0000000009097212 */ /* 0x000fe200078e3cff */
[----:B------:R-:W-:Y:S06]  /*3270*/  @P3 BRA `(.L_x_61) ;  /* 0xfffffffc002c3947 */ /* 0x000fec000383ffff */
[----:B------:R-:W-:Y:S01]  /*3280*/  ULEA UR5, UR6, UR37, 0x3 ;  /* 0x0000002506057291 */ /* 0x000fe2000f8e18ff */
[----:B------:R-:W-:-:S08]  /*3290*/  SHF.L.U32 R3, R12, 0x1f, RZ ;  /* 0x0000001f0c037819 */ /* 0x000fd000000006ff */
[----:B------:R-:W1:Y:S02]  /*32a0*/  SYNCS.PHASECHK.TRANS64 P0, [UR5+0x130], R3 ;  /* 0x00013003ff0075a7 */ /* 0x000e640008001005 */
[----:B-1----:R-:W-:Y:S05]  /*32b0*/  @P0 BRA `(.L_x_62) ;  /* 0x0000000000080947 */ /* 0x002fea0003800000 */
[----:B------:R-:W1:Y:S02]  /*32c0*/  SYNCS.PHASECHK.TRANS64.TRYWAIT P0, [UR5+0x130], R3 ;  /* 0x00013003ff0075a7 */ /* 0x000e640008001105 */
[----:B-1----:R-:W-:Y:S05]  /*32d0*/  @!P0 BRA `(.L_x_63) ;  /* 0x00000060009c8947 */ /* 0x002fea0003800000 */
.L_x_62:
[----:B------:R-:W-:-:S04]  /*32e0*/  UIADD3 UR4, UPT, UPT, UR6, 0x1, URZ ;  /* 0x0000000106047890 */ /* 0x000fc8000fffe0ff */
[----:B------:R-:W-:-:S04]  /*32f0*/  UISETP.NE.AND UP0, UPT, UR4, 0x2, UPT ;  /* 0x000000020400788c */ /* 0x000fc8000bf05270 */
[----:B------:R-:W-:Y:S02]  /*3300*/  USEL UR7, URZ, 0x1, UP0 ;  /* 0x00000001ff077887 */ /* 0x000fe40008000000 */
[----:B------:R-:W-:-:S04]  /*3310*/  USEL UR4, UR4, URZ, UP0 ;  /* 0x000000ff04047287 */ /* 0x000fc80008000000 */
[----:B------:R-:W-:Y:S01]  /*3320*/  ULEA UR4, UR4, UR37, 0x3 ;  /* 0x0000002504047291 */ /* 0x000fe2000f8e18ff */
[----:B-1----:R-:W-:-:S04]  /*3330*/  LOP3.LUT R3, R12, UR7, RZ, 0x3c, !PT ;  /* 0x000000070c037c12 */ /* 0x002fc8000f8e3cff */
[----:B------:R-:W-:-:S04]  /*3340*/  SHF.L.U32 R0, R3, 0x1f, RZ ;  /* 0x0000001f03007819 */ /* 0x000fc800000006ff */
[----:B------:R-:W1:Y:S02]  /*3350*/  SYNCS.PHASECHK.TRANS64 P0, [UR4+0x130], R0 ;  /* 0x00013000ff0075a7 */ /* 0x000e640008001004 */
[----:B-1----:R-:W-:Y:S05]  /*3360*/  @P0 EXIT ;  /* 0x000000000000094d */ /* 0x002fea0003800000 */
[----:B------:R-:W-:Y:S02]  /*3370*/  SHF.L.U32 R3, R3, 0x1f, RZ ;  /* 0x0000001f03037819 */ /* 0x000fe400000006ff */
[----:B------:R-:W-:-:S07]  /*3380*/  MOV R0, UR4 ;  /* 0x0000000400007c02 */ /* 0x000fce0008000f00 */
.L_x_64:
[----:B-1----:R1:W2:Y:S02]  /*3390*/  SYNCS.PHASECHK.TRANS64.TRYWAIT P0, [R0+URZ+0x130], R3 ;  /* 0x00013003000075a7 */ /* 0x0022a400080011ff */
[----:B--2---:R-:W-:Y:S05]  /*33a0*/  @!P0 NANOSLEEP.SYNCS 0x989680 ;  /* 0x009896800000895d */ /* 0x004fea0003900000 */
[----:B------:R-:W2:Y:S02]  /*33b0*/  @!P0 SYNCS.PHASECHK.TRANS64 P0, [R0+URZ+0x130], R3 ;  /* 0x00013003000085a7 */ /* 0x000ea400080010ff */
[----:B--2---:R-:W-:Y:S05]  /*33c0*/  @P0 EXIT ;  /* 0x000000000000094d */ /* 0x004fea0003800000 */
[----:B------:R-:W-:Y:S05]  /*33d0*/  BRA `(.L_x_64) ;  /* 0xfffffffc00ec7947 */ /* 0x000fea000383ffff */
.L_x_57:
[----:B------:R-:W-:Y:S05]  /*33e0*/  BRA.U UP4, `(.L_x_65) ;  /* 0x0000001104d87547 */ /* 0x000fea000b800000 */
[----:B------:R-:W-:Y:S01]  /*33f0*/  UMOV UR6, 0x40 ;  /* 0x0000004000067882 */ /* 0x000fe20000000000 */
[----:B------:R-:W-:Y:S01]  /*3400*/  NOP ;  /* 0x0000000000007918 */ /* 0x000fe20000000000 */
[----:B------:R-:W-:Y:S01]  /*3410*/  ULEA UR6, UR37, UR6, 0x18 ;  /* 0x0000000625067291 */ /* 0x000fe2000f8ec0ff */
[----:B------:R-:W-:Y:S02]  /*3420*/  UMOV UR7, 0x400 ;  /* 0x0000040000077882 */ /* 0x000fe40000000000 */
[----:B------:R-:W-:-:S06]  /*3430*/  ULEA UR37, UR37, UR7, 0x18 ;  /* 0x0000000725257291 */ /* 0x000fcc000f8ec0ff */
[----:B------:R-:W1:Y:S02]  /*3440*/  LDS.U8 R2, [UR6+0x1c] ;  /* 0x00001c06ff027984 */ /* 0x000e640008000000 */
[----:B-1----:R-:W-:-:S13]  /*3450*/  ISETP.NE.AND P0, PT, R2, RZ, PT ;  /* 0x000000ff0200720c */ /* 0x002fda0003f05270 */
[----:B------:R-:W-:Y:S05]  /*3460*/  @P0 BRA `(.L_x_66) ;  /* 0x0000000400080947 */ /* 0x000fea0003800000 */
[----:B------:R-:W-:Y:S02]  /*3470*/  UISETP.NE.U32.AND UP0, UPT, UR5, 0x1, UPT ;  /* 0x000000010500788c */ /* 0x000fe4000bf05070 */
[----:B------:R-:W-:-:S07]  /*3480*/  UIADD3 UR8, UPT, UPT, UR6, 0x8, URZ ;  /* 0x0000000806087890 */ /* 0x000fce000fffe0ff */
[----:B------:R-:W-:Y:S05]  /*3490*/  BRA.U !UP0, `(.L_x_67) ;  /* 0x00000001089c7547 */ /* 0x000fea000b800000 */
[----:B------:R-:W-:Y:S01]  /*34a0*/  ELECT P0, URZ, PT ;  /* 0x0000000000ff782f */ /* 0x000fe20003800000 */
[----:B------:R-:W-:-:S12]  /*34b0*/  BSSY B0, `(.L_x_67) ;  /* 0x0000025000007945 */ /* 0x000fd80003800000 */
[----:B------:R-:W-:Y:S05]  /*34c0*/  @!P0 BRA `(.L_x_68) ;  /* 0x00000000008c8947 */ /* 0x000fea0003800000 */
[----:B------:R-:W-:-:S05]  /*34d0*/  UMOV UR7, 0x10 ;  /* 0x0000001000077882 */ /* 0x000fca0000000000 */
[----:B------:R-:W-:Y:S04]  /*34e0*/  DEPBAR.LE SB1, 0x36 ;  /* 0x00009d800000791a */ /* 0x000fe80000000000 */
[----:B------:R-:W1:Y:S02]  /*34f0*/  UTCATOMSWS.2CTA.FIND_AND_SET.ALIGN UP1, UR7, UR7 ;  /* 0x00000007000775e3 */ /* 0x000e640008220800 */
[----:B-1----:R-:W-:Y:S01]  /*3500*/  MOV R11, UR7 ;  /* 0x00000007000b7c02 */ /* 0x002fe20008000f00 */
[----:B------:R-:W-:Y:S06]  /*3510*/  BRA.U UP1, `(.L_x_69) ;  /* 0x0000000101187547 */ /* 0x000fec000b800000 */
.L_x_70:
[----:B------:R-:W-:Y:S05]  /*3520*/  NANOSLEEP 0x64 ;  /* 0x000000640000795d */ /* 0x000fea0003800000 */
[----:B------:R-:W-:-:S05]  /*3530*/  UMOV UR7, 0x10 ;  /* 0x0000001000077882 */ /* 0x000fca0000000000 */
[----:B------:R-:W-:Y:S04]  /*3540*/  DEPBAR.LE SB1, 0x36 ;  /* 0x00009d800000791a */ /* 0x000fe80000000000 */
[----:B------:R-:W1:Y:S02]  /*3550*/  UTCATOMSWS.2CTA.FIND_AND_SET.ALIGN UP1, UR7, UR7 ;  /* 0x00000007000775e3 */ /* 0x000e640008220800 */
[----:B-1----:R-:W-:Y:S01]  /*3560*/  MOV R11, UR7 ;  /* 0x00000007000b7c02 */ /* 0x002fe20008000f00 */
[----:B------:R-:W-:Y:S05]  /*3570*/  BRA.U !UP1, `(.L_x_70) ;  /* 0xfffffffd09e87547 */ /* 0x000fea000b83ffff */
.L_x_69:
[----:B------:R-:W1:Y:S01]  /*3580*/  LDS R5, [UR6+0x10] ;  /* 0x00001006ff057984 */ /* 0x000e620008000800 */
[----:B------:R-:W-:Y:S01]  /*3590*/  IMAD.U32 R3, RZ, RZ, UR37 ;  /* 0x00000025ff037e24 */ /* 0x000fe2000f8e00ff */
[----:B------:R-:W-:-:S03]  /*35a0*/  MOV R2, UR4 ;  /* 0x0000000400027c02 */ /* 0x000fc60008000f00 */
[----:B------:R-:W-:Y:S01]  /*35b0*/  VIADD R3, R3, 0x1d0 ;  /* 0x000001d003037836 */ /* 0x000fe20000000000 */
[----:B-1----:R-:W-:-:S04]  /*35c0*/  SHF.L.U32 R5, R5, 0x1f, RZ ;  /* 0x0000001f05057819 */ /* 0x002fc800000006ff */
[----:B------:R-:W1:Y:S02]  /*35d0*/  SYNCS.PHASECHK.TRANS64.TRYWAIT P0, [UR6+0x8], R5 ;  /* 0x00000805ff0075a7 */ /* 0x000e640008001106 */
[----:B-1----:R-:W-:Y:S05]  /*35e0*/  @P0 BRA `(.L_x_71) ;  /* 0x0000000000080947 */ /* 0x002fea0003800000 */
[----:B------:R-:W1:Y:S02]  /*35f0*/  SYNCS.PHASECHK.TRANS64.TRYWAIT P0, [UR6+0x8], R5 ;  /* 0x00000805ff0075a7 */ /* 0x000e640008001106 */
[----:B-1----:R-:W-:Y:S05]  /*3600*/  @!P0 BRA `(.L_x_72) ;  /* 0x0000005c00e88947 */ /* 0x002fea0003800000 */
.L_x_71:
[----:B-1----:R-:W-:Y:S01]  /*3610*/  HFMA2 R4, -RZ, RZ, 0, 5.9604644775390625e-08 ;  /* 0x00000001ff047431 */ /* 0x002fe200000001ff */
[----:B------:R-:W-:Y:S01]  /*3620*/  UPRMT UR7, UR4, 0x654, UR8 ;  /* 0x0000065404077896 */ /* 0x000fe20008000008 */
[----:B------:R-:W-:Y:S01]  /*3630*/  IMAD.MOV.U32 R6, RZ, RZ, 0xffff ;  /* 0x0000ffffff067424 */ /* 0x000fe200078e00ff */
[----:B------:R-:W-:Y:S01]  /*3640*/  PRMT R2, R2, 0x654, R3 ;  /* 0x0000065402027816 */ /* 0x000fe20000000003 */
[----:B------:R-:W-:Y:S02]  /*3650*/  IMAD.MOV.U32 R5, RZ, RZ, 0x4 ;  /* 0x00000004ff057424 */ /* 0x000fe400078e00ff */
[----:B------:R-:W-:Y:S01]  /*3660*/  IMAD.SHL.U32 R9, R11, 0x20, RZ ;  /* 0x000000200b097824 */ /* 0x000fe200078e00ff */
[----:B------:R-:W-:Y:S02]  /*3670*/  MOV R3, UR7 ;  /* 0x0000000700037c02 */ /* 0x000fe40008000f00 */
[-C--:B------:R-:W-:Y:S01]  /*3680*/  SHF.L.U32 R7, R6, R11.reuse, RZ ;  /* 0x0000000b06077219 */ /* 0x080fe200000006ff */
[----:B------:R1:W-:Y:S01]  /*3690*/  SYNCS.ARRIVE.TRANS64.RED RZ, [UR7], R5 ;  /* 0x00000005ffff79a7 */ /* 0x0003e20008000407 */
[----:B------:R-:W-:Y:S01]  /*36a0*/  SHF.L.U32 R6, R4, R11, RZ ;  /* 0x0000000b04067219 */ /* 0x000fe200000006ff */
[----:B------:R1:W-:Y:S04]  /*36b0*/  STS [UR37+0x1d0], R9 ;  /* 0x0001d009ff007988 */ /* 0x0003e80008000825 */
[----:B------:R1:W-:Y:S04]  /*36c0*/  STAS [R2.64], R11 ;  /* 0x0000000b02007dbd */ /* 0x0003e8000c0008ff */
[----:B------:R1:W-:Y:S04]  /*36d0*/  ATOMS.OR RZ, [UR6+0x14], R7 ;  /* 0x00001407ffff798c */ /* 0x0003e8000b000006 */
[----:B------:R1:W-:Y:S04]  /*36e0*/  ATOMS.OR RZ, [UR6+0x18], R6 ;  /* 0x00001806ffff798c */ /* 0x0003e8000b000006 */
[----:B------:R1:W-:Y:S02]  /*36f0*/  ATOMS.XOR RZ, [UR6+0x10], R4 ;  /* 0x00001004ffff798c */ /* 0x0003e4000b800006 */
.L_x_68:
[----:B------:R-:W-:Y:S05]  /*3700*/  BSYNC B0 ;  /* 0x0000000000007941 */ /* 0x000fea0003800000 */
.L_x_67:
[----:B------:R-:W-:Y:S05]  /*3710*/  BRA.U UP0, `(.L_x_73) ;  /* 0x00000001006c7547 */ /* 0x000fea000b800000 */
[----:B------:R-:W-:-:S03]  /*3720*/  UMOV UR7, 0xffffffff ;  /* 0xffffffff00077882 */ /* 0x000fc60000000000 */
[----:B------:R-:W-:Y:S05]  /*3730*/  BRA.DIV UR7, `(.L_x_74) ;  /* 0x0000005e07b47947 */ /* 0x000fea000b800000 */
[----:B------:R-:W-:-:S13]  /*3740*/  ELECT P6, URZ, PT ;  /* 0x0000000000ff782f */ /* 0x000fda00038c0000 */
.L_x_194:
[----:B------:R-:W-:Y:S05]  /*3750*/  @!P6 BRA `(.L_x_73) ;  /* 0x00000000005ce947 */ /* 0x000fea0003800000 */
[----:B-1----:R-:W1:Y:S02]  /*3760*/  LDS R3, [UR6+0x10] ;  /* 0x00001006ff037984 */ /* 0x002e640008000800 */
[----:B-1----:R-:W-:-:S04]  /*3770*/  SHF.L.U32 R3, R3, 0x1f, RZ ;  /* 0x0000001f03037819 */ /* 0x002fc800000006ff */
[----:B------:R-:W1:Y:S02]  /*3780*/  SYNCS.PHASECHK.TRANS64.TRYWAIT P0, [UR6+0x8], R3 ;  /* 0x00000803ff0075a7 */ /* 0x000e640008001106 */
[----:B-1----:R-:W-:Y:S05]  /*3790*/  @P0 BRA `(.L_x_75) ;  /* 0x0000000000080947 */ /* 0x002fea0003800000 */
[----:B------:R-:W1:Y:S02]  /*37a0*/  SYNCS.PHASECHK.TRANS64.TRYWAIT P0, [UR6+0x8], R3 ;  /* 0x00000803ff0075a7 */ /* 0x000e640008001106 */
[----:B-1----:R-:W-:Y:S05]  /*37b0*/  @!P0 BRA `(.L_x_76) ;  /* 0x0000005c00b48947 */ /* 0x002fea0003800000 */
.L_x_75:
[----:B------:R-:W2:Y:S01]  /*37c0*/  LDS R5, [UR37+0x1d0] ;  /* 0x0001d025ff057984 */ /* 0x000ea20008000800 */
[----:B-1----:R-:W-:Y:S02]  /*37d0*/  HFMA2 R2, -RZ, RZ, 0, 5.9604644775390625e-08 ;  /* 0x00000001ff027431 */ /* 0x002fe400000001ff */
[----:B------:R-:W-:Y:S01]  /*37e0*/  IMAD.MOV.U32 R3, RZ, RZ, 0xffff ;  /* 0x0000ffffff037424 */ /* 0x000fe200078e00ff */
[----:B------:R-:W-:Y:S01]  /*37f0*/  UPRMT UR7, UR4, 0x654, UR8 ;  /* 0x0000065404077896 */ /* 0x000fe20008000008 */
[----:B--2---:R-:W-:-:S03]  /*3800*/  IMAD.SHL.U32 R4, R5, 0x20, RZ ;  /* 0x0000002005047824 */ /* 0x004fc600078e00ff */
[-C--:B------:R-:W-:Y:S02]  /*3810*/  SHF.L.U32 R3, R3, R5.reuse, RZ ;  /* 0x0000000503037219 */ /* 0x080fe400000006ff */
[----:B------:R-:W-:Y:S01]  /*3820*/  SHF.L.U32 R5, R2, R5, RZ ;  /* 0x0000000502057219 */ /* 0x000fe200000006ff */
[----:B------:R2:W-:Y:S04]  /*3830*/  STS [UR37+0x1d0], R4 ;  /* 0x0001d004ff007988 */ /* 0x0005e80008000825 */
[----:B------:R2:W-:Y:S04]  /*3840*/  ATOMS.OR RZ, [UR6+0x14], R3 ;  /* 0x00001403ffff798c */ /* 0x0005e8000b000006 */
[----:B------:R2:W-:Y:S01]  /*3850*/  ATOMS.OR RZ, [UR6+0x18], R5 ;  /* 0x00001805ffff798c */ /* 0x0005e2000b000006 */
[----:B------:R-:W-:Y:S03]  /*3860*/  SYNCS.ARRIVE.TRANS64.RED.A1T0 RZ, [UR7], RZ ;  /* 0x000000ffffff79a7 */ /* 0x000fe60008100407 */
[----:B------:R2:W-:Y:S01]  /*3870*/  ATOMS.XOR RZ, [UR6+0x10], R2 ;  /* 0x00001002ffff798c */ /* 0x0005e2000b800006 */
[----:B------:R-:W-:Y:S05]  /*3880*/  BRA `(.L_x_73) ;  /* 0x0000000000107947 */ /* 0x000fea0003800000 */
.L_x_66:
[----:B------:R-:W-:-:S05]  /*3890*/  MOV R2, 0xffffffff ;  /* 0xffffffff00027802 */ /* 0x000fca0000000f00 */
[----:B------:R1:W-:Y:S02]  /*38a0*/  STS [UR37+0x1d0], R2 ;  /* 0x0001d002ff007988 */ /* 0x0003e40008000825 */
[----:B-1----:R-:W-:Y:S02]  /*38b0*/  MOV R2, 0x38d0 ;  /* 0x000038d000027802 */ /* 0x002fe40000000f00 */
[----:B-----5:R-:W-:Y:S05]  /*38c0*/  CALL.REL.NOINC `($__internal_1_$__cuda_sm10x_tcgen05_guardrail_trap_phase_invalid_during_alloc) ;  /* 0x0000006400887944 */ /* 0x020fea0003c00000 */
.L_x_73:
[----:B------:R-:W-:Y:S05]  /*38d0*/  WARPSYNC.ALL ;  /* 0x0000000000007948 */ /* 0x000fea0003800000 */
[----:B------:R-:W3:Y:S01]  /*38e0*/  S2UR UR7, SR_CgaCtaId ;  /* 0x00000000000779c3 */ /* 0x000ee20000008800 */
[----:B------:R-:W-:Y:S01]  /*38f0*/  UMOV UR6, 0x400 ;  /* 0x0000040000067882 */ /* 0x000fe20000000000 */
[----:B------:R-:W-:-:S06]  /*3900*/  NOP ;  /* 0x0000000000007918 */ /* 0x000fcc0000000000 */
[----:B------:R-:W-:Y:S06]  /*3910*/  BAR.ARV 0x6, 0xa0 ;  /* 0x0182800000007b1d */ /* 0x000fec0000002000 */
[----:B------:R-:W4:Y:S01]  /*3920*/  LDCU UR8, c[0x0][0x38c] ;  /* 0x00007180ff0877ac */ /* 0x000f220008000800 */
[----:B------:R-:W-:Y:S01]  /*3930*/  LOP3.LUT R0, R0, 0xffff, RZ, 0xc0, !PT ;  /* 0x0000ffff00007812 */ /* 0x000fe200078ec0ff */
[----:B-1----:R-:W-:Y:S01]  /*3940*/  IMAD.MOV.U32 R9, RZ, RZ, 0x1 ;  /* 0x00000001ff097424 */ /* 0x002fe200078e00ff */
[----:B------:R-:W-:Y:S01]  /*3950*/  LOP3.LUT R8, R8, 0xffff, RZ, 0xc0, !PT ;  /* 0x0000ffff08087812 */ /* 0x000fe200078ec0ff */
[----:B------:R-:W-:Y:S01]  /*3960*/  UMOV UR19, URZ ;  /* 0x000000ff00137c82 */ /* 0x000fe20008000000 */
[----:B------:R-:W-:Y:S01]  /*3970*/  R2UR UR11, R0 ;  /* 0x00000000000b72ca */ /* 0x000fe200000e0000 */
[----:B------:R-:W-:Y:S01]  /*3980*/  UMOV UR18, URZ ;  /* 0x000000ff00127c82 */ /* 0x000fe20008000000 */
[----:B------:R-:W-:Y:S01]  /*3990*/  R2UR UR12, R8 ;  /* 0x00000000080c72ca */ /* 0x000fe200000e0000 */
[----:B------:R-:W-:Y:S01]  /*39a0*/  IMAD.MOV.U32 R8, RZ, RZ, RZ ;  /* 0x000000ffff087224 */ /* 0x000fe200078e00ff */
[----:B------:R-:W-:Y:S01]  /*39b0*/  UMOV UR17, URZ ;  /* 0x000000ff00117c82 */ /* 0x000fe20008000000 */
[----:B---3--:R-:W-:-:S02]  /*39c0*/  ULEA UR7, UR7, UR6, 0x18 ;  /* 0x0000000607077291 */ /* 0x008fc4000f8ec0ff */
[----:B------:R-:W-:Y:S02]  /*39d0*/  UISETP.NE.AND UP2, UPT, UR5, URZ, UPT ;  /* 0x000000ff0500728c */ /* 0x000fe4000bf45270 */
[----:B------:R-:W-:Y:S02]  /*39e0*/  UIADD3 UR13, UPT, UPT, UR7, 0x4300, URZ ;  /* 0x00004300070d7890 */ /* 0x000fe4000fffe0ff */
[----:B------:R-:W-:Y:S02]  /*39f0*/  UIADD3 UR14, UPT, UPT, UR7, 0x1e300, URZ ;  /* 0x0001e300070e7890 */ /* 0x000fe4000fffe0ff */
[----:B----4-:R-:W-:Y:S01]  /*3a00*/  UIADD3 UR8, UPT, UPT, UR8, 0x3f, URZ ;  /* 0x0000003f08087890 */ /* 0x010fe2000fffe0ff */
[----:B--2---:R-:W1:Y:S01]  /*3a10*/  LDS R2, [UR7+0x1d0] ;  /* 0x0001d007ff027984 */ /* 0x004e620008000800 */
[----:B------:R-:W-:Y:S02]  /*3a20*/  USHF.R.U32.HI UR13, URZ, 0x4, UR13 ;  /* 0x00000004ff0d7899 */ /* 0x000fe4000801160d */
[----:B------:R-:W-:-:S02]  /*3a30*/  USHF.R.S32.HI UR6, URZ, 0x1f, UR8 ;  /* 0x0000001fff067899 */ /* 0x000fc40008011408 */
[----:B------:R-:W-:Y:S02]  /*3a40*/  USHF.R.U32.HI UR14, URZ, 0x4, UR14 ;  /* 0x00000004ff0e7899 */ /* 0x000fe4000801160e */
[----:B------:R-:W-:Y:S02]  /*3a50*/  ULEA.HI UR6, UR6, UR8, URZ, 0x6 ;  /* 0x0000000806067291 */ /* 0x000fe4000f8f30ff */
[----:B------:R-:W-:Y:S02]  /*3a60*/  ULOP3.LUT UR13, UR13, 0x3fff, URZ, 0xc0, !UPT ;  /* 0x00003fff0d0d7892 */ /* 0x000fe4000f8ec0ff */
[----:B------:R-:W-:Y:S02]  /*3a70*/  USHF.R.S32.HI UR6, URZ, 0x6, UR6 ;  /* 0x00000006ff067899 */ /* 0x000fe40008011406 */
[----:B------:R-:W-:Y:S02]  /*3a80*/  ULOP3.LUT UR14, UR14, 0x3fff, URZ, 0xc0, !UPT ;  /* 0x00003fff0e0e7892 */ /* 0x000fe4000f8ec0ff */
[----:B------:R-:W-:Y:S01]  /*3a90*/  UISETP.LT.AND UP0, UPT, UR6, 0x1, UPT ;  /* 0x000000010600788c */ /* 0x000fe2000bf01270 */
[----:B------:R-:W-:Y:S01]  /*3aa0*/  UMOV UR28, 0x0 ;  /* 0x00000000001c7882 */ /* 0x000fe20000000000 */
[----:B------:R-:W-:Y:S01]  /*3ab0*/  UMOV UR29, 0x8200490 ;  /* 0x08200490001d7882 */ /* 0x000fe20000000000 */
[----:B------:R-:W-:-:S02]  /*3ac0*/  ULOP3.LUT UR13, UR13, 0x10000, URZ, 0xfc, !UPT ;  /* 0x000100000d0d7892 */ /* 0x000fc4000f8efcff */
[----:B------:R-:W-:Y:S02]  /*3ad0*/  ULOP3.LUT UR14, UR14, 0x10000, URZ, 0xfc, !UPT ;  /* 0x000100000e0e7892 */ /* 0x000fe4000f8efcff */
[----:B------:R-:W-:Y:S01]  /*3ae0*/  USEL UR20, UR6, 0x1, !UP0 ;  /* 0x0000000106147887 */ /* 0x000fe2000c000000 */
[----:B------:R-:W-:Y:S01]  /*3af0*/  UMOV UR26, 0x0 ;  /* 0x00000000001a7882 */ /* 0x000fe20000000000 */
[----:B------:R-:W-:Y:S01]  /*3b00*/  UMOV UR27, 0x8200490 ;  /* 0x08200490001b7882 */ /* 0x000fe20000000000 */
[----:B------:R-:W-:Y:S01]  /*3b10*/  UMOV UR24, 0x0 ;  /* 0x0000000000187882 */ /* 0x000fe20000000000 */
[----:B------:R-:W-:Y:S01]  /*3b20*/  UMOV UR25, 0x8200490 ;  /* 0x0820049000197882 */ /* 0x000fe20000000000 */
[----:B------:R-:W-:Y:S01]  /*3b30*/  UMOV UR22, 0x0 ;  /* 0x0000000000167882 */ /* 0x000fe20000000000 */
[----:B------:R-:W-:Y:S01]  /*3b40*/  UMOV UR23, 0x8200490 ;  /* 0x0820049000177882 */ /* 0x000fe20000000000 */
[----:B-1----:R-:W-:Y:S02]  /*3b50*/  R2UR UR21, R2 ;  /* 0x00000000021572ca */ /* 0x002fe400000e0000 */
[----:B------:R-:W-:-:S13]  /*3b60*/  CS2R R2, SRZ ;  /* 0x0000000000027805 */ /* 0x000fda000001ff00 */
.L_x_84:
[C---:B------:R-:W-:Y:S02]  /*3b70*/  LEA R0, R8.reuse, UR7, 0x3 ;  /* 0x0000000708007c11 */ /* 0x040fe4000f8e18ff */
[----:B------:R-:W-:Y:S02]  /*3b80*/  SHF.L.U32 R5, R3, 0x1f, RZ ;  /* 0x0000001f03057819 */ /* 0x000fe400000006ff */
[----:B------:R-:W-:Y:S02]  /*3b90*/  LEA R4, R8, UR7, 0x4 ;  /* 0x0000000708047c11 */ /* 0x000fe4000f8e20ff */
[----:B------:R-:W1:Y:S02]  /*3ba0*/  SYNCS.PHASECHK.TRANS64.TRYWAIT P0, [R0+URZ+0x120], R5 ;  /* 0x00012005000075a7 */ /* 0x000e6400080011ff */
[----:B-1-34-:R-:W-:Y:S05]  /*3bb0*/  @!P0 BRA `(.L_x_77) ;  /* 0x0000005800cc8947 */ /* 0x01afea0003800000 */
.L_x_195:
[----:B-1----:R-:W1:Y:S01]  /*3bc0*/  LDS.128 R4, [R4+0x1b0] ;  /* 0x0001b00004047984 */ /* 0x002e620000000c00 */
[----:B------:R-:W-:Y:S02]  /*3bd0*/  VIADD R0, R0, 0x130 ;  /* 0x0000013000007836 */ /* 0x000fe40000000000 */
[----:B------:R-:W-:Y:S01]  /*3be0*/  VIADD R8, R8, 0x1 ;  /* 0x0000000108087836 */ /* 0x000fe20000000000 */
[----:B------:R-:W-:Y:S01]  /*3bf0*/  @!PT LDS RZ, [RZ] ;  /* 0x00000000fffff984 */ /* 0x000fe20000000800 */
[----:B------:R-:W-:Y:S01]  /*3c00*/  @!PT LDS RZ, [RZ] ;  /* 0x00000000fffff984 */ /* 0x000fe20000000800 */
[----:B------:R-:W-:Y:S01]  /*3c10*/  @!PT LDS RZ, [RZ] ;  /* 0x00000000fffff984 */ /* 0x000fe20000000800 */
[----:B------:R-:W-:Y:S01]  /*3c20*/  @!PT LDS RZ, [RZ] ;  /* 0x00000000fffff984 */ /* 0x000fe20000000800 */
[----:B------:R2:W-:Y:S06]  /*3c30*/  MEMBAR.ALL.CTA ;  /* 0x0000000000007992 */ /* 0x0005ec0000008000 */
[----:B--2---:R-:W2:Y:S01]  /*3c40*/  FENCE.VIEW.ASYNC.S ;  /* 0x00000000000073c6 */ /* 0x004ea20000000000 */
[----:B------:R-:W-:-:S04]  /*3c50*/  PRMT R0, RZ, 0x654, R0 ;  /* 0x00000654ff007816 */ /* 0x000fc80000000000 */
[----:B--2---:R2:W-:Y:S01]  /*3c60*/  SYNCS.ARRIVE.TRANS64.RED.A1T0 RZ, [R0+URZ], RZ ;  /* 0x000000ff00ff79a7 */ /* 0x0045e200081004ff */
[----:B-1----:R-:W-:Y:S01]  /*3c70*/  LOP3.LUT P1, RZ, R6, 0x1, RZ, 0xc0, !PT ;  /* 0x0000000106ff7812 */ /* 0x002fe2000782c0ff */
[----:B--2---:R-:W-:-:S12]  /*3c80*/  BRA.U UP2, `(.L_x_78) ;  /* 0x0000000502087547 */ /* 0x004fd8000b800000 */
[----:B------:R-:W1:Y:S01]  /*3c90*/  LDCU UR8, c[0x0][0x38c] ;  /* 0x00007180ff0877ac */ /* 0x000e620008000800 */
[----:B------:R-:W-:Y:S02]  /*3ca0*/  PLOP3.LUT P2, PT, PT, PT, PT, 0x80, 0x8 ;  /* 0x000000000008781c */ /* 0x000fe40003f4f070 */
[----:B------:R-:W-:Y:S01]  /*3cb0*/  SHF.L.U32 R5, R9, 0x1f, RZ ;  /* 0x0000001f09057819 */ /* 0x000fe200000006ff */
[----:B------:R-:W-:Y:S02]  /*3cc0*/  ULEA UR9, UR19, UR7, 0x3 ;  /* 0x0000000713097291 */ /* 0x000fe4000f8e18ff */
[----:B------:R-:W-:Y:S02]  /*3cd0*/  ULEA UR10, UR19, UR21, 0x6 ;  /* 0x00000015130a7291 */ /* 0x000fe4000f8e30ff */
[----:B-1----:R-:W-:-:S06]  /*3ce0*/  UISETP.GE.AND UP0, UPT, UR8, 0x1, UPT ;  /* 0x000000010800788c */ /* 0x002fcc000bf06270 */
[----:B------:R-:W-:-:S05]  /*3cf0*/  PLOP3.LUT P0, PT, PT, PT, UP0, 0x80, 0x8 ;  /* 0x000000000008781c */ /* 0x000fca0003f0f008 */
[----:B------:R-:W-:-:S08]  /*3d00*/  @UP0 ULEA UR8, UR18, UR7, 0x3 ;  /* 0x0000000712080291 */ /* 0x000fd0000f8e18ff */
[----:B------:R-:W-:-:S04]  /*3d10*/  @P0 SHF.L.U32 R0, R2, 0x1f, RZ ;  /* 0x0000001f02000819 */ /* 0x000fc800000006ff */
[----:B------:R1:W2:Y:S01]  /*3d20*/  @P0 SYNCS.PHASECHK.TRANS64.TRYWAIT P2, [UR8], R0 ;  /* 0x00000000ff0005a7 */ /* 0x0002a20008041108 */
[----:B------:R-:W3:Y:S02]  /*3d30*/  SYNCS.PHASECHK.TRANS64.TRYWAIT P0, [UR9+0x160], R5 ;  /* 0x00016005ff0075a7 */ /* 0x000ee40008001109 */
[----:B-123--:R-:W-:Y:S05]  /*3d40*/  @!P0 BRA `(.L_x_79) ;  /* 0x00000058007c8947 */ /* 0x00efea0003800000 */
.L_x_197:
[----:B------:R-:W-:Y:S01]  /*3d50*/  UMOV UR16, UR17 ;  /* 0x0000001100107c82 */ /* 0x000fe20008000000 */
[----:B------:R-:W-:Y:S05]  /*3d60*/  BRA.U !UP0, `(.L_x_80) ;  /* 0x0000000108c07547 */ /* 0x000fea000b800000 */
[----:B------:R-:W-:Y:S02]  /*3d70*/  UIADD3 UR16, UPT, UPT, UR20, UR17, URZ ;  /* 0x0000001114107290 */ /* 0x000fe4000fffe0ff */
[----:B------:R-:W-:Y:S01]  /*3d80*/  UPLOP3.LUT UP3, UPT, UPT, UPT, UPT, 0x40, 0x4 ;  /* 0x000000000004789c */ /* 0x000fe20003f6e870 */
[----:B------:R-:W-:Y:S01]  /*3d90*/  UMOV UR15, UR6 ;  /* 0x00000006000f7c82 */ /* 0x000fe20008000000 */
[----:B------:R-:W-:-:S09]  /*3da0*/  UMOV UR46, UR18 ;  /* 0x00000012002e7c82 */ /* 0x000fd20008000000 */
.L_x_83:
[----:B--2---:R-:W-:Y:S01]  /*3db0*/  ULEA UR8, UR46, UR7, 0x3 ;  /* 0x000000072e087291 */ /* 0x004fe2000f8e18ff */
[----:B---3--:R-:W-:Y:S11]  /*3dc0*/  @P2 BRA `(.L_x_81) ;  /* 0x00000000000c2947 */ /* 0x008ff60003800000 */
[----:B-1----:R-:W-:Y:S04]  /*3dd0*/  SHF.L.U32 R5, R2, 0x1f, RZ ;  /* 0x0000001f02057819 */ /* 0x002fe800000006ff */
[----:B------:R-:W1:Y:S02]  /*3de0*/  SYNCS.PHASECHK.TRANS64.TRYWAIT P0, [UR8], R5 ;  /* 0x00000005ff0075a7 */ /* 0x000e640008001108 */
[----:B-1----:R-:W-:Y:S05]  /*3df0*/  @!P0 BRA `(.L_x_82) ;  /* 0x0000005800688947 */ /* 0x002fea0003800000 */
.L_x_81:
[----:B------:R-:W-:Y:S01]  /*3e00*/  UISETP.NE.AND UP0, UPT, UR15, 0x1, UPT ;  /* 0x000000010f00788c */ /* 0x000fe2000bf05270 */
[----:B------:R-:W-:Y:S01]  /*3e10*/  PLOP3.LUT P2, PT, PT, PT, PT, 0x80, 0x8 ;  /* 0x000000000008781c */ /* 0x000fe20003f4f070 */
[----:B------:R-:W-:Y:S02]  /*3e20*/  UIADD3 UR18, UPT, UPT, UR46, 0x1, URZ ;  /* 0x000000012e127890 */ /* 0x000fe4000fffe0ff */
[----:B------:R-:W-:Y:S02]  /*3e30*/  ULEA UR32, UR46, UR14, 0x9 ;  /* 0x0000000e2e207291 */ /* 0x000fe4000f8e48ff */
[----:B------:R-:W-:Y:S01]  /*3e40*/  UISETP.NE.AND UP1, UPT, UR18, 0xd, UPT ;  /* 0x0000000d1200788c */ /* 0x000fe2000bf25270 */
[----:B------:R-:W-:Y:S01]  /*3e50*/  PLOP3.LUT P0, PT, PT, PT, UP0, 0x80, 0x8 ;  /* 0x000000000008781c */ /* 0x000fe20003f0f008 */
[----:B------:R-:W-:Y:S02]  /*3e60*/  UIADD3 UR44, UPT, UPT, UR32, 0x2, URZ ;  /* 0x00000002202c7890 */ /* 0x000fe4000fffe0ff */
[----:B------:R-:W-:Y:S02]  /*3e70*/  USEL UR31, URZ, 0x1, UP1 ;  /* 0x00000001ff1f7887 */ /* 0x000fe40008800000 */
[----:B------:R-:W-:Y:S02]  /*3e80*/  USEL UR18, UR18, URZ, UP1 ;  /* 0x000000ff12127287 */ /* 0x000fe40008800000 */
[----:B------:R-:W-:Y:S02]  /*3e90*/  UIADD3 UR40, UPT, UPT, UR32, 0x4, URZ ;  /* 0x0000000420287890 */ /* 0x000fe4000fffe0ff */
[----:B------:R-:W-:Y:S01]  /*3ea0*/  @UP0 ULEA UR30, UR18, UR7, 0x3 ;  /* 0x00000007121e0291 */ /* 0x000fe2000f8e18ff */
[----:B------:R-:W-:Y:S01]  /*3eb0*/  LOP3.LUT R2, R2, UR31, RZ, 0x3c, !PT ;  /* 0x0000001f02027c12 */ /* 0x000fe2000f8e3cff */
[----:B------:R-:W-:Y:S02]  /*3ec0*/  UIADD3 UR36, UPT, UPT, UR32, 0x6, URZ ;  /* 0x0000000620247890 */ /* 0x000fe4000fffe0ff */
[----:B------:R-:W-:Y:S01]  /*3ed0*/  UIADD3 UR8, UPT, UPT, UR8, 0x68, URZ ;  /* 0x0000006808087890 */ /* 0x000fe2000fffe0ff */
[----:B-1----:R-:W-:Y:S01]  /*3ee0*/  @P0 SHF.L.U32 R0, R2, 0x1f, RZ ;  /* 0x0000001f02000819 */ /* 0x002fe200000006ff */
[----:B------:R-:W-:Y:S02]  /*3ef0*/  UIADD3 UR17, UPT, UPT, UR17, 0x1, URZ ;  /* 0x0000000111117890 */ /* 0x000fe4000fffe0ff */
[----:B------:R-:W-:Y:S01]  /*3f00*/  UIADD3 UR15, UPT, UPT, UR15, -0x1, URZ ;  /* 0xffffffff0f0f7890 */ /* 0x000fe2000fffe0ff */
[----:B------:R2:W3:Y:S01]  /*3f10*/  @P0 SYNCS.PHASECHK.TRANS64.TRYWAIT P2, [UR30], R0 ;  /* 0x00000000ff0005a7 */ /* 0x0004e2000804111e */
[----:B------:R-:W-:Y:S02]  /*3f20*/  ULEA UR30, UR46, UR13, 0x9 ;  /* 0x0000000d2e1e7291 */ /* 0x000fe4000f8e48ff */
[----:B------:R-:W-:Y:S02]  /*3f30*/  UISETP.NE.AND UP0, UPT, UR17, UR16, UPT ;  /* 0x000000101100728c */ /* 0x000fe4000bf05270 */
[----:B------:R-:W-:Y:S02]  /*3f40*/  UIADD3 UR42, UPT, UPT, UR30, 0x2, URZ ;  /* 0x000000021e2a7890 */ /* 0x000fe4000fffe0ff */
[----:B------:R-:W-:Y:S02]  /*3f50*/  UIADD3 UR38, UPT, UPT, UR30, 0x4, URZ ;  /* 0x000000041e267890 */ /* 0x000fe4000fffe0ff */
[----:B------:R-:W-:Y:S01]  /*3f60*/  UIADD3 UR34, UPT, UPT, UR30, 0x6, URZ ;  /* 0x000000061e227890 */ /* 0x000fe2000fffe0ff */
[----:B------:R-:W-:Y:S01]  /*3f70*/  UMOV UR33, 0x40004040 ;  /* 0x4000404000217882 */ /* 0x000fe20000000000 */
[----:B------:R-:W-:Y:S01]  /*3f80*/  UMOV UR31, 0x40004040 ;  /* 0x40004040001f7882 */ /* 0x000fe20000000000 */
[----:B------:R-:W-:Y:S01]  /*3f90*/  UMOV UR45, 0x40004040 ;  /* 0x40004040002d7882 */ /* 0x000fe20000000000 */
[----:B------:R2:W-:Y:S01]  /*3fa0*/  UTCHMMA.2CTA gdesc[UR30], gdesc[UR32], tmem[UR10], tmem[UR28], idesc[UR29], UP3 ;  /* 0x00ff1c201e0075ea */ /* 0x0005e20009a0000a */
[----:B------:R-:W-:Y:S01]  /*3fb0*/  UPLOP3.LUT UP3, UPT, UPT, UPT, UPT, 0x80, 0x8 ;  /* 0x000000000008789c */ /* 0x000fe20003f6f070 */
[----:B------:R-:W-:Y:S01]  /*3fc0*/  UMOV UR43, 0x40004040 ;  /* 0x40004040002b7882 */ /* 0x000fe20000000000 */
[----:B------:R-:W-:Y:S01]  /*3fd0*/  UMOV UR41, 0x40004040 ;  /* 0x4000404000297882 */ /* 0x000fe20000000000 */
[----:B------:R2:W-:Y:S01]  /*3fe0*/  UTCHMMA.2CTA gdesc[UR42], gdesc[UR44], tmem[UR10], tmem[UR26], idesc[UR27], UPT ;  /* 0x00ff1a2c2a0075ea */ /* 0x0005e2000ba0000a */
[----:B------:R-:W-:Y:S01]  /*3ff0*/  UMOV UR39, 0x40004040 ;  /* 0x4000404000277882 */ /* 0x000fe20000000000 */
[----:B------:R-:W-:Y:S01]  /*4000*/  UMOV UR37, 0x40004040 ;  /* 0x4000404000257882 */ /* 0x000fe20000000000 */
[----:B------:R-:W-:Y:S01]  /*4010*/  UMOV UR35, 0x40004040 ;  /* 0x4000404000237882 */ /* 0x000fe20000000000 */
[----:B------:R2:W-:Y:S01]  /*4020*/  UTCHMMA.2CTA gdesc[UR38], gdesc[UR40], tmem[UR10], tmem[UR24], idesc[UR25], UPT ;  /* 0x00ff1828260075ea */ /* 0x0005e2000ba0000a */
[----:B------:R2:W-:Y:S01]  /*4030*/  UTCHMMA.2CTA gdesc[UR34], gdesc[UR36], tmem[UR10], tmem[UR22], idesc[UR23], UPT ;  /* 0x00ff1624220075ea */ /* 0x0005e2000ba0000a */
[----:B------:R2:W-:Y:S01]  /*4040*/  UTCBAR.2CTA.MULTICAST [UR8], URZ, UR12 ;  /* 0x000000ff080073e9 */ /* 0x0005e2000820080c */
[----:B------:R-:W-:Y:S01]  /*4050*/  UMOV UR46, UR18 ;  /* 0x00000012002e7c82 */ /* 0x000fe20008000000 */
[----:B------:R-:W-:Y:S05]  /*4060*/  BRA.U UP0, `(.L_x_83) ;  /* 0xfffffffd00507547 */ /* 0x000fea000b83ffff */
.L_x_80:
[----:B------:R-:W-:Y:S01]  /*4070*/  UIADD3 UR9, UPT, UPT, UR9, 0x140, URZ ;  /* 0x0000014009097890 */ /* 0x000fe2000fffe0ff */
[----:B------:R-:W-:-:S08]  /*4080*/  UMOV UR17, UR16 ;  /* 0x0000001000117c82 */ /* 0x000fd00008000000 */
[----:B------:R4:W-:Y:S01]  /*4090*/  UTCBAR.2CTA.MULTICAST [UR9], URZ, UR11 ;  /* 0x000000ff090073e9 */ /* 0x0009e2000820080b */
[----:B------:R-:W-:Y:S02]  /*40a0*/  NOP ;  /* 0x0000000000007918 */ /* 0x000fe40000000000 */
.L_x_78:
[----:B------:R-:W-:Y:S01]  /*40b0*/  UIADD3 UR19, UPT, UPT, UR19, 0x1, URZ ;  /* 0x0000000113137890 */ /* 0x000fe2000fffe0ff */
[----:B------:R-:W-:-:S03]  /*40c0*/  ISETP.NE.AND P0, PT, R8, 0x2, PT ;  /* 0x000000020800780c */ /* 0x000fc60003f05270 */
[----:B------:R-:W-:Y:S01]  /*40d0*/  UISETP.NE.AND UP0, UPT, UR19, 0x4, UPT ;  /* 0x000000041300788c */ /* 0x000fe2000bf05270 */
[----:B-12---:R-:W-:Y:S02]  /*40e0*/  SEL R0, RZ, 0x1, P0 ;  /* 0x00000001ff007807 */ /* 0x006fe40000000000 */
[----:B------:R-:W-:Y:S01]  /*40f0*/  SEL R8, R8, RZ, P0 ;  /* 0x000000ff08087207 */ /* 0x000fe20000000000 */
[----:B------:R-:W-:Y:S01]  /*4100*/  USEL UR8, URZ, 0x1, UP0 ;  /* 0x00000001ff087887 */ /* 0x000fe20008000000 */
[----:B------:R-:W-:Y:S01]  /*4110*/  LOP3.LUT R3, R3, R0, RZ, 0x3c, !PT ;  /* 0x0000000003037212 */ /* 0x000fe200078e3cff */
[----:B------:R-:W-:-:S04]  /*4120*/  USEL UR19, UR19, URZ, UP0 ;  /* 0x000000ff13137287 */ /* 0x000fc80008000000 */
[----:B------:R-:W-:Y:S01]  /*4130*/  LOP3.LUT R9, R9, UR8, RZ, 0x3c, !PT ;  /* 0x0000000809097c12 */ /* 0x000fe2000f8e3cff */
[----:B------:R-:W-:Y:S07]  /*4140*/  @P1 BRA `(.L_x_84) ;  /* 0xfffffff800881947 */ /* 0x000fee000383ffff */
[----:B------:R-:W1:Y:S01]  /*4150*/  S2UR UR6, SR_CgaCtaId ;  /* 0x00000000000679c3 */ /* 0x000e620000008800 */
[----:B------:R-:W-:Y:S01]  /*4160*/  ELECT P0, URZ, PT ;  /* 0x0000000000ff782f */ /* 0x000fe20003800000 */
[----:B------:R-:W-:Y:S01]  /*4170*/  HFMA2 R0, -RZ, RZ, 0, 5.9604644775390625e-08 ;  /* 0x00000001ff007431 */ /* 0x000fe200000001ff */
[----:B------:R-:W-:-:S05]  /*4180*/  UMOV UR8, 0x40 ;  /* 0x0000004000087882 */ /* 0x000fca0000000000 */
[----:B------:R-:W-:Y:S01]  /*4190*/  UVIRTCOUNT.DEALLOC.SMPOOL 0x80 ;  /* 0x000000800000784c */ /* 0x000fe20000000000 */
[----:B------:R-:W-:Y:S02]  /*41a0*/  UISETP.NE.AND UP0, UPT, UR5, URZ, UPT ;  /* 0x000000ff0500728c */ /* 0x000fe4000bf05270 */
[----:B-1----:R-:W-:-:S09]  /*41b0*/  ULEA UR6, UR6, UR8, 0x18 ;  /* 0x0000000806067291 */ /* 0x002fd2000f8ec0ff */
[----:B------:R1:W-:Y:S01]  /*41c0*/  @P0 STS.U8 [UR6+0x1c], R0 ;  /* 0x00001c00ff000988 */ /* 0x0003e20008000006 */
[----:B------:R-:W-:Y:S05]  /*41d0*/  BRA.U UP0, `(.L_x_85) ;  /* 0x0000000100a07547 */ /* 0x000fea000b800000 */
[----:B------:R-:W-:Y:S01]  /*41e0*/  UIADD3 UR5, UPT, UPT, UR7, 0x160, URZ ;  /* 0x0000016007057890 */ /* 0x000fe2000fffe0ff */
[----:B------:R-:W-:-:S03]  /*41f0*/  SHF.L.U32 R3, R9, 0x1f, RZ ;  /* 0x0000001f09037819 */ /* 0x000fc600000006ff */
[----:B------:R-:W-:-:S09]  /*4200*/  ULEA UR8, UR19, UR5, 0x3 ;  /* 0x0000000513087291 */ /* 0x000fd2000f8e18ff */
[----:B------:R-:W2:Y:S02]  /*4210*/  SYNCS.PHASECHK.TRANS64.TRYWAIT P0, [UR8], R3 ;  /* 0x00000003ff0075a7 */ /* 0x000ea40008001108 */
[----:B--2---:R-:W-:Y:S05]  /*4220*/  @!P0 BRA `(.L_x_86) ;  /* 0x0000005400748947 */ /* 0x004fea0003800000 */
.L_x_200:
[----:B----4-:R-:W-:-:S04]  /*4230*/  UIADD3 UR9, UPT, UPT, UR19, 0x1, URZ ;  /* 0x0000000113097890 */ /* 0x010fc8000fffe0ff */
        /* <DEDUP_REMOVED lines=8> */
.L_x_202:
        /* <DEDUP_REMOVED lines=9> */
.L_x_204:
[----:B------:R-:W-:-:S04]  /*4350*/  UIADD3 UR9, UPT, UPT, UR9, 0x1, URZ ;  /* 0x0000000109097890 */ /* 0x000fc8000fffe0ff */
[----:B------:R-:W-:-:S04]  /*4360*/  UISETP.NE.AND UP1, UPT, UR9, 0x4, UPT ;  /* 0x000000040900788c */ /* 0x000fc8000bf25270 */
[----:B------:R-:W-:Y:S02]  /*4370*/  USEL UR8, URZ, 0x1, UP1 ;  /* 0x00000001ff087887 */ /* 0x000fe40008800000 */
[----:B------:R-:W-:-:S04]  /*4380*/  USEL UR9, UR9, URZ, UP1 ;  /* 0x000000ff09097287 */ /* 0x000fc80008800000 */
[----:B------:R-:W-:Y:S01]  /*4390*/  ULEA UR9, UR9, UR5, 0x3 ;  /* 0x0000000509097291 */ /* 0x000fe2000f8e18ff */
[----:B-1----:R-:W-:-:S04]  /*43a0*/  LOP3.LUT R3, R2, UR8, RZ, 0x3c, !PT ;  /* 0x0000000802037c12 */ /* 0x002fc8000f8e3cff */
[----:B------:R-:W-:Y:S01]  /*43b0*/  SHF.L.U32 R3, R3, 0x1f, RZ ;  /* 0x0000001f03037819 */ /* 0x000fe200000006ff */
[----:B------:R-:W-:-:S04]  /*43c0*/  IMAD.U32 R0, RZ, RZ, UR9 ;  /* 0x00000009ff007e24 */ /* 0x000fc8000f8e00ff */
[----:B------:R1:W2:Y:S03]  /*43d0*/  SYNCS.PHASECHK.TRANS64.TRYWAIT P0, [R0+URZ], R3 ;  /* 0x00000003000075a7 */ /* 0x0002a600080011ff */
[----:B--2---:R-:W-:Y:S05]  /*43e0*/  @!P0 NANOSLEEP.SYNCS 0x989680 ;  /* 0x009896800000895d */ /* 0x004fea0003900000 */
[----:B------:R-:W2:Y:S02]  /*43f0*/  @!P0 SYNCS.PHASECHK.TRANS64 P0, [R0+URZ], R3 ;  /* 0x00000003000085a7 */ /* 0x000ea400080010ff */
[----:B--2---:R-:W-:Y:S05]  /*4400*/  @P0 BRA `(.L_x_89) ;  /* 0x0000000000200947 */ /* 0x004fea0003800000 */
.L_x_90:
[----:B--2---:R2:W4:Y:S02]  /*4410*/  SYNCS.PHASECHK.TRANS64.TRYWAIT P0, [R0+URZ], R3 ;  /* 0x00000003000075a7 */ /* 0x00452400080011ff */
[----:B----4-:R-:W-:Y:S05]  /*4420*/  @!P0 NANOSLEEP.SYNCS 0x989680 ;  /* 0x009896800000895d */ /* 0x010fea0003900000 */
[----:B------:R-:W4:Y:S02]  /*4430*/  @!P0 SYNCS.PHASECHK.TRANS64 P0, [R0+URZ], R3 ;  /* 0x00000003000085a7 */ /* 0x000f2400080010ff */
[----:B----4-:R-:W-:Y:S05]  /*4440*/  @!P0 BRA `(.L_x_90) ;  /* 0xfffffffc00f08947 */ /* 0x010fea000383ffff */
[----:B------:R-:W-:Y:S05]  /*4450*/  BRA `(.L_x_89) ;  /* 0x00000000000c7947 */ /* 0x000fea0003800000 */
.L_x_85:
[----:B------:R-:W-:-:S04]  /*4460*/  UIADD3 UR5, UPT, UPT, UR7, 0x1a0, URZ ;  /* 0x000001a007057890 */ /* 0x000fc8000fffe0ff */
[----:B------:R-:W-:-:S09]  /*4470*/  UPRMT UR5, UR4, 0x654, UR5 ;  /* 0x0000065404057896 */ /* 0x000fd20008000005 */
[----:B------:R-:W-:Y:S03]  /*4480*/  SYNCS.ARRIVE.TRANS64.RED.A1T0 RZ, [UR5], RZ ;  /* 0x000000ffffff79a7 */ /* 0x000fe60008100405 */
.L_x_89:
[----:B-12---:R-:W-:Y:S01]  /*4490*/  SHF.L.U32 R3, RZ, 0x1f, RZ ;  /* 0x0000001fff037819 */ /* 0x006fe200000006ff */
[----:B------:R-:W-:Y:S01]  /*44a0*/  UIADD3 UR5, UPT, UPT, UR7, 0x1a0, URZ ;  /* 0x000001a007057890 */ /* 0x000fe2000fffe0ff */
[----:B------:R-:W-:Y:S02]  /*44b0*/  PLOP3.LUT P0, PT, PT, PT, UP0, 0x80, 0x8 ;  /* 0x000000000008781c */ /* 0x000fe40003f0f008 */
[----:B------:R-:W1:Y:S02]  /*44c0*/  SYNCS.PHASECHK.TRANS64.TRYWAIT P1, [UR7+0x1a0], R3 ;  /* 0x0001a003ff0075a7 */ /* 0x000e640008021107 */
[----:B-1----:R-:W-:Y:S09]  /*44d0*/  @!P1 BRA `(.L_x_91) ;  /* 0x0000005400109947 */ /* 0x002ff20003800000 */
.L_x_206:
[----:B------:R-:W-:Y:S01]  /*44e0*/  @!UP0 UPRMT UR5, UR4, 0x654, UR5 ;  /* 0x0000065404058896 */ /* 0x000fe20008000005 */
[----:B------:R-:W-:Y:S02]  /*44f0*/  UMOV UR8, 0xffff ;  /* 0x0000ffff00087882 */ /* 0x000fe40000000000 */
[----:B------:R-:W-:-:S06]  /*4500*/  UMOV UR4, 0x1 ;  /* 0x0000000100047882 */ /* 0x000fcc0000000000 */
[----:B------:R-:W-:Y:S01]  /*4510*/  @!P0 SYNCS.ARRIVE.TRANS64.RED.A1T0 RZ, [UR5], RZ ;  /* 0x000000ffffff89a7 */ /* 0x000fe20008100405 */
[----:B------:R-:W-:Y:S01]  /*4520*/  NOP ;  /* 0x0000000000007918 */ /* 0x000fe20000000000 */
[----:B-1----:R-:W1:Y:S01]  /*4530*/  LDS R0, [UR6+0x14] ;  /* 0x00001406ff007984 */ /* 0x002e620008000800 */
[----:B------:R-:W-:-:S04]  /*4540*/  ULOP3.LUT UR5, UR21, 0xffff, URZ, 0xc0, !UPT ;  /* 0x0000ffff15057892 */ /* 0x000fc8000f8ec0ff */
[----:B------:R-:W-:-:S04]  /*4550*/  USHF.R.U32.HI UR5, URZ, 0x5, UR5 ;  /* 0x00000005ff057899 */ /* 0x000fc80008011605 */
[----:B------:R-:W-:Y:S02]  /*4560*/  USHF.L.U32 UR8, UR8, UR5, URZ ;  /* 0x0000000508087299 */ /* 0x000fe400080006ff */
[----:B------:R-:W-:-:S04]  /*4570*/  USHF.L.U32 UR4, UR4, UR5, URZ ;  /* 0x0000000504047299 */ /* 0x000fc800080006ff */
[----:B-1----:R-:W-:-:S04]  /*4580*/  LOP3.LUT R0, R0, UR8, RZ, 0xc0, !PT ;  /* 0x0000000800007c12 */ /* 0x002fc8000f8ec0ff */
[----:B------:R-:W-:-:S13]  /*4590*/  ISETP.NE.AND P0, PT, R0, UR8, PT ;  /* 0x0000000800007c0c */ /* 0x000fda000bf05270 */
[----:B------:R-:W-:Y:S05]  /*45a0*/  @P0 BRA `(.L_x_92) ;  /* 0x0000000000580947 */ /* 0x000fea0003800000 */
[----:B------:R-:W1:Y:S02]  /*45b0*/  LDS R0, [UR6+0x18] ;  /* 0x00001806ff007984 */ /* 0x000e640008000800 */
[----:B-1----:R-:W-:-:S04]  /*45c0*/  LOP3.LUT R0, R0, UR4, RZ, 0xc0, !PT ;  /* 0x0000000400007c12 */ /* 0x002fc8000f8ec0ff */
[----:B------:R-:W-:-:S13]  /*45d0*/  ISETP.NE.AND P0, PT, R0, UR4, PT ;  /* 0x0000000400007c0c */ /* 0x000fda000bf05270 */
[----:B------:R-:W-:Y:S05]  /*45e0*/  @P0 BRA `(.L_x_93) ;  /* 0x00000000003c0947 */ /* 0x000fea0003800000 */
[----:B------:R-:W1:Y:S01]  /*45f0*/  S2R R2, SR_LANEID ;  /* 0x0000000000027919 */ /* 0x000e620000000000 */
[----:B------:R-:W-:Y:S01]  /*4600*/  ULOP3.LUT UR8, URZ, UR8, URZ, 0x33, !UPT ;  /* 0x00000008ff087292 */ /* 0x000fe2000f8e33ff */
[----:B------:R-:W-:Y:S01]  /*4610*/  LOP3.LUT R4, RZ, UR4, RZ, 0x33, !PT ;  /* 0x00000004ff047c12 */ /* 0x000fe2000f8e33ff */
[----:B------:R-:W-:Y:S02]  /*4620*/  VOTEU.ANY UR7, UPT, PT ;  /* 0x0000000000077886 */ /* 0x000fe400038e0100 */
[----:B------:R-:W-:Y:S01]  /*4630*/  UFLO.U32 UR7, UR7 ;  /* 0x00000007000772bd */ /* 0x000fe200080e0000 */
[----:B------:R-:W2:Y:S01]  /*4640*/  REDUX UR4, R4 ;  /* 0x00000000040473c4 */ /* 0x000ea20000000000 */
[----:B------:R-:W-:-:S06]  /*4650*/  IMAD.U32 R0, RZ, RZ, UR8 ;  /* 0x00000008ff007e24 */ /* 0x000fcc000f8e00ff */
[----:B------:R1:W-:Y:S01]  /*4660*/  UTCATOMSWS.AND URZ, UR8 ;  /* 0x0000000800ff79e3 */ /* 0x0003e20008000000 */
[----:B------:R-:W3:Y:S01]  /*4670*/  REDUX UR5, R0 ;  /* 0x00000000000573c4 */ /* 0x000ee20000000000 */
[----:B-1----:R-:W-:Y:S01]  /*4680*/  ISETP.EQ.U32.AND P0, PT, R2, UR7, PT ;  /* 0x0000000702007c0c */ /* 0x002fe2000bf02070 */
[----:B--2---:R-:W-:Y:S01]  /*4690*/  IMAD.U32 R2, RZ, RZ, UR4 ;  /* 0x00000004ff027e24 */ /* 0x004fe2000f8e00ff */
[----:B---3--:R-:W-:-:S11]  /*46a0*/  MOV R3, UR5 ;  /* 0x0000000500037c02 */ /* 0x008fd60008000f00 */
[----:B------:R1:W-:Y:S04]  /*46b0*/  @P0 ATOMS.AND RZ, [UR6+0x14], R3 ;  /* 0x00001403ffff098c */ /* 0x0003e8000a800006 */
[----:B------:R1:W-:Y:S01]  /*46c0*/  @P0 ATOMS.AND RZ, [UR6+0x18], R2 ;  /* 0x00001802ffff098c */ /* 0x0003e2000a800006 */
[----:B------:R-:W-:Y:S05]  /*46d0*/  BRA `(.L_x_94) ;  /* 0x0000000000147947 */ /* 0x000fea0003800000 */
.L_x_93:
[----:B------:R-:W-:Y:S02]  /*46e0*/  MOV R2, 0x4700 ;  /* 0x0000470000027802 */ /* 0x000fe40000000f00 */
[----:B---345:R-:W-:Y:S05]  /*46f0*/  CALL.REL.NOINC `($__internal_0_$__cuda_sm10x_tcgen05_guardrail_trap_col_being_dealloced_not_returned_by_alloc) ;  /* 0x0000005400f07944 */ /* 0x038fea0003c00000 */
[----:B------:R-:W-:Y:S05]  /*4700*/  BRA `(.L_x_94) ;  /* 0x0000000000087947 */ /* 0x000fea0003800000 */
.L_x_92:
[----:B------:R-:W-:Y:S02]  /*4710*/  MOV R2, 0x4730 ;  /* 0x0000473000027802 */ /* 0x000fe40000000f00 */
[----:B---345:R-:W-:Y:S05]  /*4720*/  CALL.REL.NOINC `($__internal_2_$__cuda_sm10x_tcgen05_guardrail_trap_unallocated_columns_being_dealloced) ;  /* 0x0000005400fc7944 */ /* 0x038fea0003c00000 */
.L_x_94:
[----:B------:R-:W-:Y:S01]  /*4730*/  NOP ;  /* 0x0000000000007918 */ /* 0x000fe20000000000 */
[----:B----4-:R-:W-:Y:S05]  /*4740*/  EXIT ;  /* 0x000000000000794d */ /* 0x010fea0003800000 */
.L_x_65:
[----:B------:R-:W-:-:S09]  /*4750*/  UISETP.NE.OR UP5, UPT, UR10, 0x3, !UP5 ;  /* 0x000000030a00788c */ /* 0x000fd2000efa5670 */
[----:B------:R-:W-:Y:S05]  /*4760*/  BRA.U UP5, `(.L_x_95) ;  /* 0x0000001105787547 */ /* 0x000fea000b800000 */
[----:B------:R-:W1:Y:S01]  /*4770*/  LDC R0, c[0x0][0xb30] ;  /* 0x0002cc00ff007b82 */ /* 0x000e620000000800 */
[----:B------:R-:W2:Y:S01]  /*4780*/  LDCU.64 UR8, c[0x0][0x888] ;  /* 0x00011100ff0877ac */ /* 0x000ea20008000a00 */
[----:B------:R-:W-:Y:S02]  /*4790*/  HFMA2 R25, -RZ, RZ, 0, 0 ;  /* 0x00000000ff197431 */ /* 0x000fe400000001ff */
[----:B-----5:R-:W-:Y:S01]  /*47a0*/  IMAD.MOV.U32 R32, RZ, RZ, 0x1 ;  /* 0x00000001ff207424 */ /* 0x020fe200078e00ff */
[----:B------:R-:W-:Y:S01]  /*47b0*/  MOV R23, 0x1000 ;  /* 0x0000100000177802 */ /* 0x000fe20000000f00 */
[----:B------:R-:W3:Y:S01]  /*47c0*/  LDCU.64 UR4, c[0x0][0x890] ;  /* 0x00011200ff0477ac */ /* 0x000ee20008000a00 */
[----:B------:R-:W-:Y:S01]  /*47d0*/  IMAD.MOV.U32 R27, RZ, RZ, RZ ;  /* 0x000000ffff1b7224 */ /* 0x000fe200078e00ff */
[----:B------:R-:W4:Y:S01]  /*47e0*/  LDC R19, c[0x0][0x370] ;  /* 0x0000dc00ff137b82 */ /* 0x000f220000000800 */
[----:B------:R-:W-:Y:S01]  /*47f0*/  UMOV UR7, 0x400 ;  /* 0x0000040000077882 */ /* 0x000fe20000000000 */
[----:B------:R-:W-:-:S02]  /*4800*/  UPLOP3.LUT UP1, UPT, UPT, UPT, UPT, 0x40, 0x4 ;  /* 0x000000000004789c */ /* 0x000fc40003f2e870 */
[----:B------:R-:W-:-:S04]  /*4810*/  ULEA UR7, UR37, UR7, 0x18 ;  /* 0x0000000725077291 */ /* 0x000fc8000f8ec0ff */
[----:B------:R-:W4:Y:S01]  /*4820*/  LDC R2, c[0x0][0xb0c] ;  /* 0x0002c300ff027b82 */ /* 0x000f220000000800 */
[----:B------:R-:W-:Y:S02]  /*4830*/  UIADD3 UR13, UPT, UPT, UR7, 0xe8, URZ ;  /* 0x000000e8070d7890 */ /* 0x000fe4000fffe0ff */
[----:B--2---:R-:W-:Y:S02]  /*4840*/  UISETP.NE.U32.AND UP3, UPT, UR8, URZ, UPT ;  /* 0x000000ff0800728c */ /* 0x004fe4000bf65070 */
[----:B------:R-:W-:Y:S02]  /*4850*/  UIADD3 UR41, UPT, UPT, UR7, 0xd0, URZ ;  /* 0x000000d007297890 */ /* 0x000fe4000fffe0ff */
[----:B---3--:R-:W-:Y:S01]  /*4860*/  UISETP.NE.U32.AND UP4, UPT, UR4, URZ, UPT ;  /* 0x000000ff0400728c */ /* 0x008fe2000bf85070 */
[----:B------:R-:W2:Y:S01]  /*4870*/  LDC R18, c[0x0][0xb20] ;  /* 0x0002c800ff127b82 */ /* 0x000ea20000000800 */
[----:B-1----:R-:W-:Y:S01]  /*4880*/  ISETP.NE.AND P1, PT, R0, 0x1, PT ;  /* 0x000000010000780c */ /* 0x002fe20003f25270 */
[----:B------:R-:W-:-:S02]  /*4890*/  UISETP.NE.AND.EX UP3, UPT, UR9, URZ, UPT, UP3 ;  /* 0x000000ff0900728c */ /* 0x000fc4000bf65330 */
[----:B------:R-:W-:Y:S02]  /*48a0*/  UIADD3 UR33, UPT, UPT, UR7, 0xd8, URZ ;  /* 0x000000d807217890 */ /* 0x000fe4000fffe0ff */
[----:B------:R-:W-:Y:S02]  /*48b0*/  UIADD3 UR25, UPT, UPT, UR7, 0xe0, URZ ;  /* 0x000000e007197890 */ /* 0x000fe4000fffe0ff */
[----:B------:R-:W1:Y:S01]  /*48c0*/  LDC.64 R36, c[0x0][0x348] ;  /* 0x0000d200ff247b82 */ /* 0x000e620000000a00 */
[----:B------:R-:W-:Y:S02]  /*48d0*/  UPRMT UR13, UR37, 0x654, UR13 ;  /* 0x00000654250d7896 */ /* 0x000fe4000800000d */
[----:B------:R-:W-:-:S05]  /*48e0*/  UISETP.NE.AND.EX UP4, UPT, UR5, URZ, UPT, UP4 ;  /* 0x000000ff0500728c */ /* 0x000fca000bf85340 */
[----:B------:R-:W3:Y:S08]  /*48f0*/  LDC.64 R16, c[0x0][0xb10] ;  /* 0x0002c400ff107b82 */ /* 0x000ef00000000a00 */
[----:B------:R-:W1:Y:S08]  /*4900*/  LDC.64 R6, c[0x0][0xb18] ;  /* 0x0002c600ff067b82 */ /* 0x000e700000000a00 */
[----:B------:R-:W1:Y:S08]  /*4910*/  LDC.64 R4, c[0x0][0xb28] ;  /* 0x0002ca00ff047b82 */ /* 0x000e700000000a00 */
[----:B--2-4-:R-:W1:Y:S02]  /*4920*/  LDC R22, c[0x0][0x374] ;  /* 0x0000dd00ff167b82 */ /* 0x014e640000000800 */
.L_x_106:
[----:B------:R-:W-:Y:S02]  /*4930*/  LEA R0, R27, UR7, 0x3 ;  /* 0x000000071b007c11 */ /* 0x000fe4000f8e18ff */
[----:B------:R-:W-:Y:S02]  /*4940*/  SHF.L.U32 R3, R25, 0x1f, RZ ;  /* 0x0000001f19037819 */ /* 0x000fe400000006ff */
[----:B------:R-:W-:Y:S02]  /*4950*/  LEA R28, R27, UR7, 0x4 ;  /* 0x000000071b1c7c11 */ /* 0x000fe4000f8e20ff */
[----:B--2---:R-:W2:Y:S02]  /*4960*/  SYNCS.PHASECHK.TRANS64.TRYWAIT P0, [R0+URZ+0x120], R3 ;  /* 0x00012003000075a7 */ /* 0x004ea400080011ff */
[----:B--2---:R-:W-:Y:S05]  /*4970*/  @!P0 BRA `(.L_x_96) ;  /* 0x0000005000008947 */ /* 0x004fea0003800000 */
.L_x_207:
[----:B------:R-:W-:Y:S01]  /*4980*/  ISETP.GE.AND P0, PT, R26, 0x1, PT ;  /* 0x000000011a00780c */ /* 0x000fe20003f06270 */
[----:B------:R-:W4:Y:S01]  /*4990*/  LDS.128 R28, [R28+0x1b0] ;  /* 0x0001b0001c1c7984 */ /* 0x000f220000000c00 */
[----:B--2---:R-:W-:Y:S01]  /*49a0*/  VIADD R0, R0, 0x130 ;  /* 0x0000013000007836 */ /* 0x004fe20000000000 */
[----:B------:R-:W-:Y:S01]  /*49b0*/  @!PT LDS RZ, [RZ] ;  /* 0x00000000fffff984 */ /* 0x000fe20000000800 */
[----:B------:R-:W-:Y:S01]  /*49c0*/  @!PT LDS RZ, [RZ] ;  /* 0x00000000fffff984 */ /* 0x000fe20000000800 */
[----:B------:R-:W-:Y:S01]  /*49d0*/  @!PT LDS RZ, [RZ] ;  /* 0x00000000fffff984 */ /* 0x000fe20000000800 */
[----:B------:R-:W-:Y:S01]  /*49e0*/  @!PT LDS RZ, [RZ] ;  /* 0x00000000fffff984 */ /* 0x000fe20000000800 */
[----:B------:R2:W-:Y:S06]  /*49f0*/  MEMBAR.ALL.CTA ;  /* 0x0000000000007992 */ /* 0x0005ec0000008000 */
[----:B--2---:R-:W2:Y:S01]  /*4a00*/  FENCE.VIEW.ASYNC.S ;  /* 0x00000000000073c6 */ /* 0x004ea20000000000 */
[----:B------:R-:W-:Y:S04]  /*4a10*/  PRMT R0, RZ, 0x654, R0 ;  /* 0x00000654ff007816 */ /* 0x000fe80000000000 */
[----:B--2---:R2:W-:Y:S01]  /*4a20*/  SYNCS.ARRIVE.TRANS64.RED.A1T0 RZ, [R0+URZ], RZ ;  /* 0x000000ff00ff79a7 */ /* 0x0045e200081004ff */
[----:B----4-:R-:W-:Y:S11]  /*4a30*/  LOP3.LUT P3, RZ, R30, 0x1, RZ, 0xc0, !PT ;  /* 0x000000011eff7812 */ /* 0x010ff6000786c0ff */
[----:B------:R-:W-:Y:S02]  /*4a40*/  @!UPT UIADD3 URZ, UPT, UPT, URZ, URZ, URZ ;  /* 0x000000fffffff290 */ /* 0x000fe4000fffe0ff */
[----:B------:R-:W-:Y:S02]  /*4a50*/  @P3 MOV R13, R28 ;  /* 0x0000001c000d3202 */ /* 0x000fe40000000f00 */
[----:B------:R-:W-:Y:S01]  /*4a60*/  @P3 LOP3.LUT R8, R29, 0xffff, RZ, 0xc0, !PT ;  /* 0x0000ffff1d083812 */ /* 0x000fe200078ec0ff */
[----:B--2---:R-:W-:Y:S06]  /*4a70*/  @!P0 BRA `(.L_x_97) ;  /* 0x0000000000a48947 */ /* 0x004fec0003800000 */
[----:B-1----:R-:W-:Y:S01]  /*4a80*/  IMAD.HI.U32 R33, R22, R7, RZ ;  /* 0x0000000716217227 */ /* 0x002fe200078e00ff */
[----:B------:R-:W-:Y:S02]  /*4a90*/  ISETP.NE.AND P0, PT, R6, 0x1, PT ;  /* 0x000000010600780c */ /* 0x000fe40003f05270 */
[----:B------:R-:W-:Y:S01]  /*4aa0*/  ISETP.NE.AND P2, PT, R26, 0x1, PT ;  /* 0x000000011a00780c */ /* 0x000fe20003f45270 */
[----:B---3--:R-:W-:Y:S01]  /*4ab0*/  IMAD.HI.U32 R34, R19, R16, RZ ;  /* 0x0000001013227227 */ /* 0x008fe200078e00ff */
[----:B------:R-:W-:Y:S02]  /*4ac0*/  SHF.R.U32.HI R33, RZ, R18, R33 ;  /* 0x00000012ff217219 */ /* 0x000fe40000011621 */
[----:B------:R-:W-:Y:S01]  /*4ad0*/  ISETP.NE.AND P4, PT, R2, 0x1, PT ;  /* 0x000000010200780c */ /* 0x000fe20003f85270 */
[----:B------:R-:W-:Y:S01]  /*4ae0*/  IMAD.HI.U32 R38, R13, R16, RZ ;  /* 0x000000100d267227 */ /* 0x000fe200078e00ff */
[----:B------:R-:W-:Y:S02]  /*4af0*/  SHF.R.U32.HI R34, RZ, R17, R34 ;  /* 0x00000011ff227219 */ /* 0x000fe40000011622 */
[----:B------:R-:W-:Y:S01]  /*4b00*/  SEL R3, R22, R33, !P0 ;  /* 0x0000002116037207 */ /* 0x000fe20004000000 */
[C---:B------:R-:W-:Y:S01]  /*4b10*/  IMAD.HI.U32 R33, R8.reuse, R7, RZ ;  /* 0x0000000708217227 */ /* 0x040fe200078e00ff */
[----:B------:R-:W-:Y:S02]  /*4b20*/  SEL R11, R19, R34, !P4 ;  /* 0x00000022130b7207 */ /* 0x000fe40006000000 */
[----:B------:R-:W-:Y:S01]  /*4b30*/  SHF.R.U32.HI R38, RZ, R17, R38 ;  /* 0x00000011ff267219 */ /* 0x000fe20000011626 */
[----:B------:R-:W-:Y:S01]  /*4b40*/  IMAD.HI.U32 R40, R3, R4, RZ ;  /* 0x0000000403287227 */ /* 0x000fe200078e00ff */
[----:B------:R-:W-:Y:S03]  /*4b50*/  SHF.R.U32.HI R33, RZ, R18, R33 ;  /* 0x00000012ff217219 */ /* 0x000fe60000011621 */
[----:B------:R-:W-:Y:S01]  /*4b60*/  IMAD.HI.U32 R34, R11, R4, RZ ;  /* 0x000000040b227227 */ /* 0x000fe200078e00ff */
[----:B------:R-:W-:Y:S02]  /*4b70*/  @P2 SHF.R.U32.HI R3, RZ, R5, R40 ;  /* 0x00000005ff032219 */ /* 0x000fe40000011628 */
[----:B------:R-:W-:Y:S02]  /*4b80*/  SEL R9, R8, R33, !P0 ;  /* 0x0000002108097207 */ /* 0x000fe40004000000 */
[----:B------:R-:W-:Y:S01]  /*4b90*/  @P2 SHF.R.U32.HI R11, RZ, R5, R34 ;  /* 0x00000005ff0b2219 */ /* 0x000fe20000011622 */
[C---:B------:R-:W-:Y:S01]  /*4ba0*/  IMAD R10, R26.reuse, R3, RZ ;  /* 0x000000031a0a7224 */ /* 0x040fe200078e02ff */
[----:B------:R-:W-:Y:S01]  /*4bb0*/  SEL R3, R13, R38, !P4 ;  /* 0x000000260d037207 */ /* 0x000fe20006000000 */
[C---:B------:R-:W-:Y:S03]  /*4bc0*/  IMAD.HI.U32 R14, R9.reuse, R4, RZ ;  /* 0x00000004090e7227 */ /* 0x040fe600078e00ff */
[----:B------:R-:W-:Y:S01]  /*4bd0*/  ISETP.GE.AND P0, PT, R9, R10, PT ;  /* 0x0000000a0900720c */ /* 0x000fe20003f06270 */
[C---:B------:R-:W-:Y:S01]  /*4be0*/  IMAD R12, R26.reuse, R11, RZ ;  /* 0x0000000b1a0c7224 */ /* 0x040fe200078e02ff */
[-C--:B------:R-:W-:Y:S04]  /*4bf0*/  SHF.R.U32.HI R14, RZ, R5.reuse, R14 ;  /* 0x00000005ff0e7219 */ /* 0x080fe8000001160e */
[----:B------:R-:W-:Y:S02]  /*4c00*/  ISETP.GE.OR P0, PT, R3, R12, P0 ;  /* 0x0000000c0300720c */ /* 0x000fe40000706670 */
[----:B------:R-:W-:Y:S05]  /*4c10*/  SEL R15, R9, R14, !P2 ;  /* 0x0000000e090f7207 */ /* 0x000fea0005000000 */
[----:B------:R-:W-:Y:S04]  /*4c20*/  IMAD.MOV R14, RZ, RZ, -R15 ;  /* 0x000000ffff0e7224 */ /* 0x000fe800078e0a0f */
[----:B------:R-:W-:Y:S02]  /*4c30*/  IMAD R14, R26, R14, R9 ;  /* 0x0000000e1a0e7224 */ /* 0x000fe400078e0209 */
[C---:B------:R-:W-:Y:S05]  /*4c40*/  @!P0 IMAD.HI.U32 R10, R3.reuse, R4, RZ ;  /* 0x00000004030a8227 */ /* 0x040fea00078e00ff */
[----:B------:R-:W-:Y:S04]  /*4c50*/  @!P0 SHF.R.U32.HI R10, RZ, R5, R10 ;  /* 0x00000005ff0a8219 */ /* 0x000fe8000001160a */
[----:B------:R-:W-:Y:S01]  /*4c60*/  @!P0 SEL R0, R3, R10, !P2 ;  /* 0x0000000a03008207 */ /* 0x000fe20005000000 */
[----:B------:R-:W-:Y:S03]  /*4c70*/  IMAD.MOV R10, RZ, RZ, -R3 ;  /* 0x000000ffff0a7224 */ /* 0x000fe600078e0a03 */
[----:B------:R-:W-:Y:S01]  /*4c80*/  @!P0 IADD3 R15, PT, PT, R15, -R0, RZ ;  /* 0x800000000f0f8210 */ /* 0x000fe20007ffe0ff */
[----:B------:R-:W-:Y:S01]  /*4c90*/  @!P0 IMAD R0, R11, R14, R0 ;  /* 0x0000000e0b008224 */ /* 0x000fe200078e0200 */
[----:B------:R-:W-:Y:S01]  /*4ca0*/  IADD3 R11, PT, PT, -R9, RZ, RZ ;  /* 0x000000ff090b7210 */ /* 0x000fe20007ffe1ff */
[----:B------:R-:W-:Y:S02]  /*4cb0*/  IMAD R13, R2, R10, R13 ;  /* 0x0000000a020d7224 */ /* 0x000fe400078e020d */
[----:B------:R-:W-:Y:S02]  /*4cc0*/  @!P0 IMAD R9, R15, R26, R3 ;  /* 0x0000001a0f098224 */ /* 0x000fe400078e0203 */
[----:B------:R-:W-:Y:S02]  /*4cd0*/  @!P0 IMAD.MOV.U32 R3, RZ, RZ, R0 ;  /* 0x000000ffff038224 */ /* 0x000fe400078e0000 */
[----:B------:R-:W-:Y:S02]  /*4ce0*/  IMAD R8, R6, R11, R8 ;  /* 0x0000000b06087224 */ /* 0x000fe400078e0208 */
[----:B------:R-:W-:Y:S02]  /*4cf0*/  IMAD R13, R3, R2, R13 ;  /* 0x00000002030d7224 */ /* 0x000fe400078e020d */
[----:B------:R-:W-:Y:S02]  /*4d00*/  IMAD R8, R9, R6, R8 ;  /* 0x0000000609087224 */ /* 0x000fe400078e0208 */
.L_x_97:
[----:B------:R-:W-:Y:S05]  /*4d10*/  BRA.U UP1, `(.L_x_98) ;  /* 0x0000000101107547 */ /* 0x000fea000b800000 */
[----:B------:R-:W-:Y:S04]  /*4d20*/  MOV R0, UR6 ;  /* 0x0000000600007c02 */ /* 0x000fe80008000f00 */
[----:B------:R-:W-:Y:S04]  /*4d30*/  SHF.L.U32 R3, R0, 0x1f, RZ ;  /* 0x0000001f00037819 */ /* 0x000fe800000006ff */
[----:B------:R-:W2:Y:S02]  /*4d40*/  SYNCS.PHASECHK.TRANS64.TRYWAIT P0, [UR7+0x118], R3 ;  /* 0x00011803ff0075a7 */ /* 0x000ea40008001107 */
[----:B--2---:R-:W-:Y:S05]  /*4d50*/  @!P0 BRA `(.L_x_99) ;  /* 0x0000004c001c8947 */ /* 0x004fea0003800000 */
.L_x_98:
[----:B------:R-:W-:Y:S02]  /*4d60*/  R2UR UR42, R20 ;  /* 0x00000000142a72ca */ /* 0x000fe400000e0000 */
[----:B------:R-:W-:Y:S02]  /*4d70*/  R2UR UR43, R21 ;  /* 0x00000000152b72ca */ /* 0x000fe400000e0000 */
[----:B------:R-:W-:Y:S02]  /*4d80*/  ISETP.NE.U32.AND P2, PT, RZ, UR4, PT ;  /* 0x00000004ff007c0c */ /* 0x000fe4000bf45070 */
[----:B------:R-:W-:Y:S02]  /*4d90*/  SHF.L.U32 R12, R32, 0x1f, RZ ;  /* 0x0000001f200c7819 */ /* 0x000fe400000006ff */
[----:B------:R-:W-:Y:S05]  /*4da0*/  ISETP.NE.AND.EX P2, PT, RZ, UR5, PT, P2 ;  /* 0x00000005ff007c0c */ /* 0x000fea000bf45320 */
[----:B------:R-:W-:Y:S02]  /*4db0*/  USHF.L.U32 UR42, UR42, 0x7, URZ ;  /* 0x000000072a2a7899 */ /* 0x000fe400080006ff */
[----:B------:R-:W-:Y:S01]  /*4dc0*/  USHF.L.U32 UR43, UR43, 0x6, URZ ;  /* 0x000000062b2b7899 */ /* 0x000fe200080006ff */
[----:B------:R-:W-:Y:S11]  /*4dd0*/  BRA.U !UP4, `(.L_x_100) ;  /* 0x000000010c347547 */ /* 0x000ff6000b800000 */
[----:B------:R-:W-:Y:S01]  /*4de0*/  UPLOP3.LUT UP0, UPT, UPT, UPT, UP3, 0x80, 0x8 ;  /* 0x000000000008789c */ /* 0x000fe20003f0f030 */
[----:B--2---:R-:W-:Y:S02]  /*4df0*/  HFMA2 R0, -RZ, RZ, 0, 5.9604644775390625e-08 ;  /* 0x00000001ff007431 */ /* 0x004fe400000001ff */
[----:B------:R-:W-:Y:S03]  /*4e00*/  IMAD.MOV.U32 R59, RZ, RZ, 0x1 ;  /* 0x00000001ff3b7424 */ /* 0x000fe600078e00ff */
[----:B------:R-:W-:Y:S05]  /*4e10*/  PLOP3.LUT P0, PT, PT, PT, UP0, 0x80, 0x8 ;  /* 0x000000000008781c */ /* 0x000fea0003f0f008 */
[----:B------:R-:W2:Y:S01]  /*4e20*/  @UP0 LDCU.64 UR10, c[0x0][0x888] ;  /* 0x00011100ff0a07ac */ /* 0x000ea20008000a00 */
[----:B------:R-:W-:Y:S07]  /*4e30*/  @UP0 UIMAD UR8, UR36, UR4, URZ ;  /* 0x00000004240802a4 */ /* 0x000fee000f8e02ff */
[----:B------:R-:W-:Y:S01]  /*4e40*/  @!P0 PRMT R59, R0, 0x7610, R59 ;  /* 0x00007610003b8816 */ /* 0x000fe2000000003b */
[----:B--2---:R-:W-:Y:S03]  /*4e50*/  @UP0 UIMAD.WIDE UR10, UR8, 0x4, UR10 ;  /* 0x00000004080a08a5 */ /* 0x004fe6000f8e020a */
[----:B------:R-:W2:Y:S03]  /*4e60*/  @!UP0 LDCU UR8, c[0x0][0x880] ;  /* 0x00011000ff0887ac */ /* 0x000ea60008000800 */
[----:B------:R-:W-:Y:S01]  /*4e70*/  IMAD.U32 R10, RZ, RZ, UR10 ;  /* 0x0000000aff0a7e24 */ /* 0x000fe2000f8e00ff */
[----:B------:R-:W-:Y:S05]  /*4e80*/  MOV R11, UR11 ;  /* 0x0000000b000b7c02 */ /* 0x000fea0008000f00 */
[----:B------:R4:W5:Y:S02]  /*4e90*/  @P0 LDG.E R35, desc[UR46][R10.64] ;  /* 0x0000002e0a230981 */ /* 0x000964000c1e1900 */
[----:B--2-4-:R-:W-:Y:S07]  /*4ea0*/  @!P0 IMAD.U32 R35, RZ, RZ, UR8 ;  /* 0x00000008ff238e24 */ /* 0x014fee000f8e00ff */
.L_x_100:
[----:B-----5:R-:W-:Y:S01]  /*4eb0*/  @!P2 FSETP.EQ.AND P0, PT, R35, RZ, PT ;  /* 0x000000ff2300a20b */ /* 0x020fe20003f02000 */
[----:B------:R-:W-:Y:S01]  /*4ec0*/  @!UPT UIADD3 URZ, UPT, UPT, URZ, URZ, URZ ;  /* 0x000000fffffff290 */ /* 0x000fe2000fffe0ff */
[----:B------:R-:W-:Y:S11]  /*4ed0*/  @!P2 BRA `(.L_x_101) ;  /* 0x000000000014a947 */ /* 0x000ff60003800000 */
[----:B------:R-:W-:Y:S02]  /*4ee0*/  LOP3.LUT P2, RZ, R59, 0xff, RZ, 0xc0, !PT ;  /* 0x000000ff3bff7812 */ /* 0x000fe4000784c0ff */
[----:B------:R-:W-:Y:S04]  /*4ef0*/  PLOP3.LUT P0, PT, PT, PT, UP0, 0x80, 0x8 ;  /* 0x000000000008781c */ /* 0x000fe80003f0f008 */
[----:B------:R-:W-:Y:S07]  /*4f00*/  PLOP3.LUT P0, PT, P0, PT, PT, 0x8, 0x80 ;  /* 0x000000000080781c */ /* 0x000fee000070e170 */
[----:B------:R-:W-:Y:S11]  /*4f10*/  @P2 FSETP.EQ.AND P0, PT, R35, RZ, PT ;  /* 0x000000ff2300220b */ /* 0x000ff60003f02000 */
[----:B------:R-:W-:Y:S02]  /*4f20*/  @!UPT UIADD3 URZ, UPT, UPT, URZ, URZ, URZ ;  /* 0x000000fffffff290 */ /* 0x000fe4000fffe0ff */
.L_x_101:
[----:B------:R-:W4:Y:S01]  /*4f30*/  SYNCS.PHASECHK.TRANS64.TRYWAIT P2, [UR7+0xf0], R12 ;  /* 0x0000f00cff0075a7 */ /* 0x000f220008041107 */
[----:B------:R-:W-:Y:S04]  /*4f40*/  ELECT P4, URZ, PT ;  /* 0x0000000000ff782f */ /* 0x000fe80003880000 */
[----:B------:R-:W-:Y:S11]  /*4f50*/  PLOP3.LUT P4, PT, P0, P4, PT, 0xf2, 0x2f ;  /* 0x00000000002f781c */ /* 0x000ff60000789e72 */
[----:B------:R-:W-:Y:S02]  /*4f60*/  @!UPT UIADD3 URZ, UPT, UPT, URZ, URZ, URZ ;  /* 0x000000fffffff290 */ /* 0x000fe4000fffe0ff */
[----:B-1----:R-:W-:Y:S05]  /*4f70*/  @!P4 IADD3 R9, P0, PT, R36, 0x580, RZ ;  /* 0x000005802409c810 */ /* 0x002fea0007f1e0ff */
[----:B--2---:R-:W-:Y:S01]  /*4f80*/  @!P4 IMAD.X R0, RZ, RZ, R37, P0 ;  /* 0x000000ffff00c224 */ /* 0x004fe200000e0625 */
[----:B----4-:R-:W-:Y:S07]  /*4f90*/  @!P2 BRA `(.L_x_102) ;  /* 0x0000004800a4a947 */ /* 0x010fee0003800000 */
.L_x_210:
[----:B------:R-:W-:Y:S01]  /*4fa0*/  @!P4 R2UR UR9, R9 ;  /* 0x000000000909c2ca */ /* 0x000fe200000e0000 */
[----:B------:R-:W-:Y:S01]  /*4fb0*/  VOTEU.ALL UP1, P4 ;  /* 0x0000000000ff7886 */ /* 0x000fe20002020000 */
[----:B------:R-:W-:Y:S01]  /*4fc0*/  @!P4 R2UR UR8, R0 ;  /* 0x000000000008c2ca */ /* 0x000fe200000e0000 */
[----:B------:R-:W-:Y:S01]  /*4fd0*/  VOTEU.ALL UP2, P4 ;  /* 0x0000000000ff7886 */ /* 0x000fe20002040000 */
[----:B------:R-:W-:Y:S01]  /*4fe0*/  UMOV UR16, 0x0 ;  /* 0x0000000000107882 */ /* 0x000fe20000000000 */
[----:B------:R-:W-:Y:S01]  /*4ff0*/  UMOV UR17, 0x10000000 ;  /* 0x1000000000117882 */ /* 0x000fe20000000000 */
[----:B------:R-:W-:Y:S01]  /*5000*/  @!UP1 UIADD3 UR40, UPT, UPT, UR7, 0x200, URZ ;  /* 0x0000020007289890 */ /* 0x000fe2000fffe0ff */
[----:B------:R-:W-:Y:S01]  /*5010*/  @!P4 IMAD.MOV.U32 R0, RZ, RZ, 0x1000 ;  /* 0x00001000ff00c424 */ /* 0x000fe200078e00ff */
[----:B------:R-:W-:Y:S01]  /*5020*/  UMOV UR44, UR36 ;  /* 0x00000024002c7c82 */ /* 0x000fe20008000000 */
[----:B------:R-:W-:Y:S01]  /*5030*/  @!UP1 UIADD3 UR10, UPT, UPT, UR42, 0x40, URZ ;  /* 0x000000402a0a9890 */ /* 0x000fe2000fffe0ff */
[----:B------:R-:W-:Y:S01]  /*5040*/  @!P4 IADD3 R9, P0, PT, R36, 0x580, RZ ;  /* 0x000005802409c810 */ /* 0x000fe20007f1e0ff */
[----:B------:R-:W-:Y:S01]  /*5050*/  UMOV UR11, UR43 ;  /* 0x0000002b000b7c82 */ /* 0x000fe20008000000 */
[----:B------:R-:W-:Y:S01]  /*5060*/  UMOV UR12, UR36 ;  /* 0x00000024000c7c82 */ /* 0x000fe20008000000 */
[----:B------:R-:W-:Y:S01]  /*5070*/  IMAD.U32 R10, RZ, RZ, UR9 ;  /* 0x00000009ff0a7e24 */ /* 0x000fe2000f8e00ff */
[----:B------:R-:W-:Y:S01]  /*5080*/  UMOV UR9, UR41 ;  /* 0x0000002900097c82 */ /* 0x000fe20008000000 */
[----:B------:R-:W-:Y:S01]  /*5090*/  IMAD.U32 R11, RZ, RZ, UR8 ;  /* 0x00000008ff0b7e24 */ /* 0x000fe2000f8e00ff */
[----:B------:R-:W-:Y:S02]  /*50a0*/  @!UP1 UIADD3 UR8, UPT, UPT, UR7, 0xa00, URZ ;  /* 0x00000a0007089890 */ /* 0x000fe4000fffe0ff */
[----:B------:R-:W-:Y:S01]  /*50b0*/  @!P4 R2UR UR18, R10 ;  /* 0x000000000a12c2ca */ /* 0x000fe200000e0000 */
[----:B------:R-:W-:Y:S01]  /*50c0*/  VOTEU.ALL UP1, P4 ;  /* 0x0000000000ff7886 */ /* 0x000fe20002020000 */
[----:B------:R-:W-:Y:S01]  /*50d0*/  @!P4 R2UR UR19, R11 ;  /* 0x000000000b13c2ca */ /* 0x000fe200000e0000 */
[----:B------:R-:W-:Y:S11]  /*50e0*/  UPRMT UR14, UR37, 0x654, UR41 ;  /* 0x00000654250e7896 */ /* 0x000ff60008000029 */
[----:B------:R-:W-:Y:S01]  /*50f0*/  @!UPT UIADD3 URZ, UPT, UPT, URZ, URZ, URZ ;  /* 0x000000fffffff290 */ /* 0x000fe2000fffe0ff */
[----:B------:R2:W-:Y:S01]  /*5100*/  @!UP2 UTMALDG.3D [UR40], [UR18], desc[UR16] ;  /* 0x000010281200a5b4 */ /* 0x0005e20008011000 */
[----:B------:R2:W-:Y:S01]  /*5110*/  @!UP1 UTMALDG.3D [UR8], [UR18], desc[UR16] ;  /* 0x00001008120095b4 */ /* 0x0005e20008011000 */
[----:B------:R4:W-:Y:S01]  /*5120*/  @!P4 SYNCS.ARRIVE.TRANS64.RED.A0TR RZ, [UR7+0xd0], R0 ;  /* 0x0000d000ffffc9a7 */ /* 0x0009e20008300407 */
[----:B------:R-:W-:Y:S01]  /*5130*/  SYNCS.ARRIVE.TRANS64.RED.A1T0 RZ, [UR14], RZ ;  /* 0x000000ffffff79a7 */ /* 0x000fe2000810040e */
[----:B----4-:R-:W-:Y:S01]  /*5140*/  @!P4 IMAD.X R0, RZ, RZ, R37, P0 ;  /* 0x000000ffff00c224 */ /* 0x010fe200000e0625 */
[----:B------:R-:W4:Y:S02]  /*5150*/  SYNCS.PHASECHK.TRANS64.TRYWAIT P2, [UR7+0xf8], R12 ;  /* 0x0000f80cff0075a7 */ /* 0x000f240008041107 */
[----:B--2-4-:R-:W-:Y:S05]  /*5160*/  @!P2 BRA `(.L_x_103) ;  /* 0x000000480048a947 */ /* 0x014fea0003800000 */
.L_x_212:
        /* <DEDUP_REMOVED lines=8> */
[----:B------:R-:W-:Y:S01]  /*51f0*/  @!UP1 UIADD3 UR32, UPT, UPT, UR7, 0x1200, URZ ;  /* 0x0000120007209890 */ /* 0x000fe2000fffe0ff */
[----:B------:R-:W-:Y:S01]  /*5200*/  @!P4 IADD3 R21, P0, PT, R36, 0x580, RZ ;  /* 0x000005802415c810 */ /* 0x000fe20007f1e0ff */
[----:B------:R-:W-:Y:S01]  /*5210*/  UMOV UR35, UR43 ;  /* 0x0000002b00237c82 */ /* 0x000fe20008000000 */
[----:B------:R-:W-:Y:S02]  /*5220*/  @!UP1 UIADD3 UR10, UPT, UPT, UR42, 0x50, URZ ;  /* 0x000000502a0a9890 */ /* 0x000fe4000fffe0ff */
[----:B------:R-:W-:Y:S01]  /*5230*/  IMAD.U32 R10, RZ, RZ, UR9 ;  /* 0x00000009ff0a7e24 */ /* 0x000fe2000f8e00ff */
[----:B------:R-:W-:Y:S01]  /*5240*/  UMOV UR9, UR33 ;  /* 0x0000002100097c82 */ /* 0x000fe20008000000 */
[----:B------:R-:W-:Y:S01]  /*5250*/  IMAD.U32 R11, RZ, RZ, UR8 ;  /* 0x00000008ff0b7e24 */ /* 0x000fe2000f8e00ff */
[----:B------:R-:W-:Y:S01]  /*5260*/  @!UP1 UIADD3 UR8, UPT, UPT, UR7, 0x1a00, URZ ;  /* 0x00001a0007089890 */ /* 0x000fe2000fffe0ff */
[----:B------:R-:W-:Y:S01]  /*5270*/  @!P4 IMAD.X R20, RZ, RZ, R37, P0 ;  /* 0x000000ffff14c224 */ /* 0x000fe200000e0625 */
[----:B------:R-:W-:Y:S01]  /*5280*/  @!P4 R2UR UR18, R10 ;  /* 0x000000000a12c2ca */ /* 0x000fe200000e0000 */
[----:B------:R-:W-:Y:S01]  /*5290*/  VOTEU.ALL UP1, P4 ;  /* 0x0000000000ff7886 */ /* 0x000fe20002020000 */
[----:B------:R-:W-:Y:S01]  /*52a0*/  @!P4 R2UR UR19, R11 ;  /* 0x000000000b13c2ca */ /* 0x000fe200000e0000 */
[----:B------:R-:W-:Y:S01]  /*52b0*/  UMOV UR11, UR43 ;  /* 0x0000002b000b7c82 */ /* 0x000fe20008000000 */
[----:B------:R-:W-:Y:S01]  /*52c0*/  UMOV UR12, UR36 ;  /* 0x00000024000c7c82 */ /* 0x000fe20008000000 */
[----:B------:R-:W-:Y:S10]  /*52d0*/  UPRMT UR14, UR37, 0x654, UR33 ;  /* 0x00000654250e7896 */ /* 0x000ff40008000021 */
[----:B------:R2:W-:Y:S01]  /*52e0*/  @!UP2 UTMALDG.3D [UR32], [UR18], desc[UR16] ;  /* 0x000010201200a5b4 */ /* 0x0005e20008011000 */
[----:B------:R2:W-:Y:S01]  /*52f0*/  @!UP1 UTMALDG.3D [UR8], [UR18], desc[UR16] ;  /* 0x00001008120095b4 */ /* 0x0005e20008011000 */
[----:B------:R2:W-:Y:S01]  /*5300*/  @!P4 SYNCS.ARRIVE.TRANS64.RED.A0TR RZ, [UR7+0xd8], R0 ;  /* 0x0000d800ffffc9a7 */ /* 0x0005e20008300407 */
[----:B------:R-:W-:Y:S01]  /*5310*/  SYNCS.ARRIVE.TRANS64.RED.A1T0 RZ, [UR14], RZ ;  /* 0x000000ffffff79a7 */ /* 0x000fe2000810040e */
[----:B------:R-:W4:Y:S02]  /*5320*/  SYNCS.PHASECHK.TRANS64.TRYWAIT P2, [UR7+0x100], R12 ;  /* 0x0001000cff0075a7 */ /* 0x000f240008041107 */
[----:B--2-4-:R-:W-:Y:S05]  /*5330*/  @!P2 BRA `(.L_x_104) ;  /* 0x0000004400eca947 */ /* 0x014fea0003800000 */
.L_x_214:
[----:B------:R-:W2:Y:S01]  /*5340*/  LDC.64 R14, c[0x0][0xb10] ;  /* 0x0002c400ff0e7b82 */ /* 0x000ea20000000a00 */
[----:B------:R-:W-:Y:S01]  /*5350*/  @!P4 R2UR UR9, R21 ;  /* 0x000000001509c2ca */ /* 0x000fe200000e0000 */
[----:B------:R-:W-:Y:S01]  /*5360*/  VOTEU.ALL UP1, P4 ;  /* 0x0000000000ff7886 */ /* 0x000fe20002020000 */
[----:B------:R-:W-:Y:S01]  /*5370*/  @!P4 R2UR UR8, R20 ;  /* 0x000000001408c2ca */ /* 0x000fe200000e0000 */
[----:B------:R-:W-:Y:S01]  /*5380*/  VOTEU.ALL UP2, P4 ;  /* 0x0000000000ff7886 */ /* 0x000fe20002040000 */
[----:B------:R-:W-:Y:S03]  /*5390*/  UMOV UR16, 0x0 ;  /* 0x0000000000107882 */ /* 0x000fe60000000000 */
[----:B------:R-:W4:Y:S01]  /*53a0*/  LDC.64 R10, c[0x0][0xb18] ;  /* 0x0002c600ff0a7b82 */ /* 0x000f220000000a00 */
[----:B------:R-:W-:Y:S01]  /*53b0*/  @!UP1 UIADD3 UR26, UPT, UPT, UR42, 0x20, URZ ;  /* 0x000000202a1a9890 */ /* 0x000fe2000fffe0ff */
[----:B------:R-:W-:Y:S01]  /*53c0*/  @P3 SHF.R.U32.HI R24, RZ, 0x10, R29 ;  /* 0x00000010ff183819 */ /* 0x000fe2000001161d */
[----:B------:R-:W-:Y:S01]  /*53d0*/  @!UP1 UIADD3 UR24, UPT, UPT, UR7, 0x2200, URZ ;  /* 0x0000220007189890 */ /* 0x000fe2000fffe0ff */
[----:B------:R-:W-:Y:S01]  /*53e0*/  VIADD R27, R27, 0x1 ;  /* 0x000000011b1b7836 */ /* 0x000fe20000000000 */
[----:B------:R-:W-:Y:S03]  /*53f0*/  UMOV UR17, 0x10000000 ;  /* 0x1000000000117882 */ /* 0x000fe60000000000 */
[----:B------:R-:W5:Y:S01]  /*5400*/  @!P1 LDC R0, c[0x0][0xb20] ;  /* 0x0002c800ff009b82 */ /* 0x000f620000000800 */
[----:B------:R-:W-:Y:S01]  /*5410*/  UMOV UR27, UR43 ;  /* 0x0000002b001b7c82 */ /* 0x000fe20008000000 */
[----:B------:R-:W-:Y:S01]  /*5420*/  IMAD.U32 R20, RZ, RZ, UR9 ;  /* 0x00000009ff147e24 */ /* 0x000fe2000f8e00ff */
[----:B------:R-:W-:Y:S05]  /*5430*/  UMOV UR28, UR36 ;  /* 0x00000024001c7c82 */ /* 0x000fea0008000000 */
[----:B-1----:R-:W1:Y:S01]  /*5440*/  @!P1 LDC R3, c[0x0][0xb0c] ;  /* 0x0002c300ff039b82 */ /* 0x002e620000000800 */
[----:B------:R-:W-:Y:S01]  /*5450*/  IMAD.U32 R21, RZ, RZ, UR8 ;  /* 0x00000008ff157e24 */ /* 0x000fe2000f8e00ff */
[----:B------:R-:W-:Y:S01]  /*5460*/  @!UP1 UIADD3 UR10, UPT, UPT, UR42, 0x60, URZ ;  /* 0x000000602a0a9890 */ /* 0x000fe2000fffe0ff */
[----:B------:R-:W-:Y:S01]  /*5470*/  @!P4 R2UR UR18, R20 ;  /* 0x000000001412c2ca */ /* 0x000fe200000e0000 */
[----:B------:R-:W-:Y:S01]  /*5480*/  @!UP1 UIADD3 UR8, UPT, UPT, UR7, 0x2a00, URZ ;  /* 0x00002a0007089890 */ /* 0x000fe2000fffe0ff */
[----:B------:R-:W-:Y:S01]  /*5490*/  @!P4 IMAD.MOV.U32 R20, RZ, RZ, 0x1000 ;  /* 0x00001000ff14c424 */ /* 0x000fe200078e00ff */
[----:B------:R-:W-:Y:S01]  /*54a0*/  @!P4 R2UR UR19, R21 ;  /* 0x000000001513c2ca */ /* 0x000fe200000e0000 */
[----:B------:R-:W-:Y:S01]  /*54b0*/  VOTEU.ALL UP1, P4 ;  /* 0x0000000000ff7886 */ /* 0x000fe20002020000 */
[----:B------:R-:W-:Y:S01]  /*54c0*/  UMOV UR9, UR25 ;  /* 0x0000001900097c82 */ /* 0x000fe20008000000 */
[----:B------:R-:W-:Y:S01]  /*54d0*/  UMOV UR11, UR43 ;  /* 0x0000002b000b7c82 */ /* 0x000fe20008000000 */
[----:B------:R-:W-:Y:S01]  /*54e0*/  UMOV UR12, UR36 ;  /* 0x00000024000c7c82 */ /* 0x000fe20008000000 */
[----:B------:R-:W-:Y:S08]  /*54f0*/  UPRMT UR14, UR37, 0x654, UR25 ;  /* 0x00000654250e7896 */ /* 0x000ff00008000019 */
[----:B------:R1:W-:Y:S02]  /*5500*/  @!UP2 UTMALDG.3D [UR24], [UR18], desc[UR16] ;  /* 0x000010181200a5b4 */ /* 0x0003e40008011000 */
[----:B-1----:R-:W-:Y:S01]  /*5510*/  @!P1 ISETP.NE.AND P2, PT, R3, 0x1, PT ;  /* 0x000000010300980c */ /* 0x002fe20003f45270 */
[C---:B--2---:R-:W-:Y:S01]  /*5520*/  @!P1 IMAD.HI.U32 R14, R13.reuse, R14, RZ ;  /* 0x0000000e0d0e9227 */ /* 0x044fe200078e00ff */
[----:B----4-:R-:W-:Y:S01]  /*5530*/  @!P1 ISETP.NE.AND P0, PT, R10, 0x1, PT ;  /* 0x000000010a00980c */ /* 0x010fe20003f05270 */
[----:B------:R1:W-:Y:S01]  /*5540*/  @!UP1 UTMALDG.3D [UR8], [UR18], desc[UR16] ;  /* 0x00001008120095b4 */ /* 0x0003e20008011000 */
[----:B------:R1:W-:Y:S01]  /*5550*/  @!P4 SYNCS.ARRIVE.TRANS64.RED.A0TR RZ, [UR7+0xe0], R20 ;  /* 0x0000e014ffffc9a7 */ /* 0x0003e20008300407 */
[C---:B------:R-:W-:Y:S01]  /*5560*/  @!P1 IMAD.HI.U32 R11, R8.reuse, R11, RZ ;  /* 0x0000000b080b9227 */ /* 0x040fe200078e00ff */
[----:B------:R-:W-:Y:S04]  /*5570*/  @!P1 SHF.R.U32.HI R14, RZ, R15, R14 ;  /* 0x0000000fff0e9219 */ /* 0x000fe8000001160e */
[----:B-----5:R-:W-:Y:S02]  /*5580*/  @!P1 SHF.R.U32.HI R9, RZ, R0, R11 ;  /* 0x00000000ff099219 */ /* 0x020fe4000001160b */
[----:B------:R-:W-:Y:S02]  /*5590*/  @!P1 SEL R14, R13, R14, !P2 ;  /* 0x0000000e0d0e9207 */ /* 0x000fe40005000000 */
[----:B------:R-:W-:Y:S05]  /*55a0*/  @!P1 SEL R9, R8, R9, !P0 ;  /* 0x0000000908099207 */ /* 0x000fea0004000000 */
[----:B------:R-:W-:Y:S01]  /*55b0*/  @!P1 IMAD.IADD R0, R9, 0x1, -R14 ;  /* 0x0000000109009824 */ /* 0x000fe200078e0a0e */
[----:B------:R-:W-:Y:S01]  /*55c0*/  SYNCS.ARRIVE.TRANS64.RED.A1T0 RZ, [UR14], RZ ;  /* 0x000000ffffff79a7 */ /* 0x000fe2000810040e */
[----:B------:R-:W-:Y:S02]  /*55d0*/  @!P1 IMAD.IADD R9, R14, 0x1, -R9 ;  /* 0x000000010e099824 */ /* 0x000fe400078e0a09 */
[----:B------:R-:W-:Y:S02]  /*55e0*/  @!P1 IMAD R13, R0, R3, R13 ;  /* 0x00000003000d9224 */ /* 0x000fe400078e020d */
[----:B------:R-:W-:Y:S01]  /*55f0*/  @!P1 IMAD R8, R9, R10, R8 ;  /* 0x0000000a09089224 */ /* 0x000fe200078e0208 */
[----:B------:R-:W2:Y:S02]  /*5600*/  SYNCS.PHASECHK.TRANS64.TRYWAIT P5, [UR7+0x108], R12 ;  /* 0x0001080cff0075a7 */ /* 0x000ea400080a1107 */
[----:B-12---:R-:W-:Y:S05]  /*5610*/  @!P5 BRA `(.L_x_105) ;  /* 0x00000044004cd947 */ /* 0x006fea0003800000 */
.L_x_216:
[----:B-1----:R-:W-:Y:S01]  /*5620*/  @!P4 IADD3 R3, P0, PT, R36, 0x580, RZ ;  /* 0x000005802403c810 */ /* 0x002fe20007f1e0ff */
[----:B------:R-:W-:Y:S01]  /*5630*/  VOTEU.ALL UP1, P4 ;  /* 0x0000000000ff7886 */ /* 0x000fe20002020000 */
[----:B------:R-:W-:Y:S01]  /*5640*/  VOTEU.ALL UP2, P4 ;  /* 0x0000000000ff7886 */ /* 0x000fe20002040000 */
[----:B------:R-:W-:Y:S01]  /*5650*/  UMOV UR14, 0x0 ;  /* 0x00000000000e7882 */ /* 0x000fe20000000000 */
[----:B------:R-:W-:Y:S01]  /*5660*/  @!P4 R2UR UR9, R3 ;  /* 0x000000000309c2ca */ /* 0x000fe200000e0000 */
[----:B------:R-:W-:Y:S01]  /*5670*/  @!P4 IMAD.X R0, RZ, RZ, R37, P0 ;  /* 0x000000ffff00c224 */ /* 0x000fe200000e0625 */
[----:B------:R-:W-:Y:S01]  /*5680*/  @!UP1 UIADD3 UR17, UPT, UPT, UR7, 0xe8, URZ ;  /* 0x000000e807119890 */ /* 0x000fe2000fffe0ff */
[----:B------:R-:W-:Y:S01]  /*5690*/  ISETP.NE.AND P0, PT, R27, 0x2, PT ;  /* 0x000000021b00780c */ /* 0x000fe20003f05270 */
[----:B------:R-:W-:Y:S01]  /*56a0*/  @!UP1 UIADD3 UR18, UPT, UPT, UR42, 0x30, URZ ;  /* 0x000000302a129890 */ /* 0x000fe2000fffe0ff */
[----:B------:R-:W-:Y:S01]  /*56b0*/  LOP3.LUT R32, R32, 0x1, RZ, 0x3c, !PT ;  /* 0x0000000120207812 */ /* 0x000fe200078e3cff */
[----:B------:R-:W-:Y:S01]  /*56c0*/  @!UP1 UIADD3 UR16, UPT, UPT, UR7, 0x3200, URZ ;  /* 0x0000320007109890 */ /* 0x000fe2000fffe0ff */
[----:B------:R-:W-:Y:S01]  /*56d0*/  @!P4 R2UR UR8, R0 ;  /* 0x000000000008c2ca */ /* 0x000fe200000e0000 */
[----:B------:R-:W-:Y:S01]  /*56e0*/  UMOV UR15, 0x10000000 ;  /* 0x10000000000f7882 */ /* 0x000fe20000000000 */
[----:B------:R-:W-:Y:S01]  /*56f0*/  UMOV UR19, UR43 ;  /* 0x0000002b00137c82 */ /* 0x000fe20008000000 */
[----:B------:R-:W-:Y:S01]  /*5700*/  UMOV UR20, UR36 ;  /* 0x0000002400147c82 */ /* 0x000fe20008000000 */
[----:B------:R-:W-:Y:S01]  /*5710*/  @!UP1 UIADD3 UR10, UPT, UPT, UR42, 0x70, URZ ;  /* 0x000000702a0a9890 */ /* 0x000fe2000fffe0ff */
[----:B------:R-:W-:Y:S01]  /*5720*/  SEL R0, RZ, 0x1, P0 ;  /* 0x00000001ff007807 */ /* 0x000fe20000000000 */
[----:B------:R-:W-:Y:S01]  /*5730*/  IMAD.U32 R10, RZ, RZ, UR9 ;  /* 0x00000009ff0a7e24 */ /* 0x000fe2000f8e00ff */
[----:B------:R-:W-:Y:S01]  /*5740*/  UMOV UR11, UR43 ;  /* 0x0000002b000b7c82 */ /* 0x000fe20008000000 */
[----:B------:R-:W-:Y:S01]  /*5750*/  UMOV UR12, UR36 ;  /* 0x00000024000c7c82 */ /* 0x000fe20008000000 */
[----:B------:R-:W-:Y:S01]  /*5760*/  UMOV UR9, UR17 ;  /* 0x0000001100097c82 */ /* 0x000fe20008000000 */
[----:B------:R-:W-:Y:S01]  /*5770*/  @P3 R2UR UR36, R24 ;  /* 0x00000000182432ca */ /* 0x000fe200000e0000 */
[----:B------:R-:W-:Y:S01]  /*5780*/  IMAD.IADD R20, R8, 0x1, R58 ;  /* 0x0000000108147824 */ /* 0x000fe200078e023a */
[----:B------:R-:W-:Y:S01]  /*5790*/  @!P4 R2UR UR22, R10 ;  /* 0x000000000a16c2ca */ /* 0x000fe200000e0000 */
[----:B------:R-:W-:Y:S01]  /*57a0*/  IMAD.U32 R11, RZ, RZ, UR8 ;  /* 0x00000008ff0b7e24 */ /* 0x000fe2000f8e00ff */
[----:B------:R-:W-:Y:S01]  /*57b0*/  @!UP1 UIADD3 UR8, UPT, UPT, UR7, 0x3a00, URZ ;  /* 0x00003a0007089890 */ /* 0x000fe2000fffe0ff */
[----:B------:R-:W-:Y:S01]  /*57c0*/  LOP3.LUT R25, R25, R0, RZ, 0x3c, !PT ;  /* 0x0000000019197212 */ /* 0x000fe200078e3cff */
[----:B------:R-:W-:Y:S01]  /*57d0*/  VOTEU.ALL UP1, P4 ;  /* 0x0000000000ff7886 */ /* 0x000fe20002020000 */
[----:B------:R-:W-:Y:S01]  /*57e0*/  IMAD.IADD R21, R13, 0x1, R60 ;  /* 0x000000010d157824 */ /* 0x000fe200078e023c */
[----:B------:R-:W-:Y:S02]  /*57f0*/  @!P4 R2UR UR23, R11 ;  /* 0x000000000b17c2ca */ /* 0x000fe400000e0000 */
[----:B------:R-:W-:Y:S11]  /*5800*/  SEL R27, R27, RZ, P0 ;  /* 0x000000ff1b1b7207 */ /* 0x000ff60000000000 */
[----:B------:R2:W-:Y:S01]  /*5810*/  @!UP2 UTMALDG.3D [UR16], [UR22], desc[UR14] ;  /* 0x00000e101600a5b4 */ /* 0x0005e20008011000 */
[----:B------:R2:W-:Y:S01]  /*5820*/  @!UP1 UTMALDG.3D [UR8], [UR22], desc[UR14] ;  /* 0x00000e08160095b4 */ /* 0x0005e20008011000 */
[----:B------:R2:W-:Y:S01]  /*5830*/  @!P4 SYNCS.ARRIVE.TRANS64.RED.A0TR RZ, [UR7+0xe8], R23 ;  /* 0x0000e817ffffc9a7 */ /* 0x0005e20008300407 */
[----:B------:R-:W-:Y:S01]  /*5840*/  UPLOP3.LUT UP1, UPT, UPT, UPT, UPT, 0x80, 0x8 ;  /* 0x000000000008789c */ /* 0x000fe20003f2f070 */
[----:B------:R-:W-:Y:S01]  /*5850*/  SYNCS.ARRIVE.TRANS64.RED.A1T0 RZ, [UR13], RZ ;  /* 0x000000ffffff79a7 */ /* 0x000fe2000810040d */
[----:B------:R-:W-:Y:S09]  /*5860*/  @P3 BRA `(.L_x_106) ;  /* 0xfffffff000303947 */ /* 0x000ff2000383ffff */
[----:B------:R-:W-:-:S04]  /*5870*/  SHF.L.U32 R3, R32, 0x1f, RZ ;  /* 0x0000001f20037819 */ /* 0x000fc800000006ff */
[----:B------:R-:W1:Y:S02]  /*5880*/  SYNCS.PHASECHK.TRANS64.TRYWAIT P0, [UR7+0xf0], R3 ;  /* 0x0000f003ff0075a7 */ /* 0x000e640008001107 */
[----:B-1----:R-:W-:Y:S05]  /*5890*/  @!P0 BRA `(.L_x_107) ;  /* 0x0000004000c48947 */ /* 0x002fea0003800000 */
.L_x_218:
[----:B------:R-:W4:Y:S02]  /*58a0*/  SYNCS.PHASECHK.TRANS64.TRYWAIT P0, [UR7+0xf8], R3 ;  /* 0x0000f803ff0075a7 */ /* 0x000f240008001107 */
[----:B----4-:R-:W-:Y:S05]  /*58b0*/  @!P0 BRA `(.L_x_108) ;  /* 0x0000004000d48947 */ /* 0x010fea0003800000 */
.L_x_220:
[----:B------:R-:W4:Y:S02]  /*58c0*/  SYNCS.PHASECHK.TRANS64.TRYWAIT P0, [UR7+0x100], R3 ;  /* 0x00010003ff0075a7 */ /* 0x000f240008001107 */
[----:B----4-:R-:W-:Y:S05]  /*58d0*/  @!P0 BRA `(.L_x_109) ;  /* 0x0000004000e48947 */ /* 0x010fea0003800000 */
.L_x_222:
[----:B-1----:R-:W-:-:S07]  /*58e0*/  MOV R0, UR7 ;  /* 0x0000000700007c02 */ /* 0x002fce0008000f00 */
.L_x_110:
[----:B-1----:R-:W-:-:S04]  /*58f0*/  SHF.L.U32 R3, R32, 0x1f, RZ ;  /* 0x0000001f20037819 */ /* 0x002fc800000006ff */
[----:B------:R1:W4:Y:S03]  /*5900*/  SYNCS.PHASECHK.TRANS64.TRYWAIT P0, [R0+URZ+0x108], R3 ;  /* 0x00010803000075a7 */ /* 0x00032600080011ff */
[----:B----4-:R-:W-:Y:S05]  /*5910*/  @!P0 NANOSLEEP.SYNCS 0x989680 ;  /* 0x009896800000895d */ /* 0x010fea0003900000 */
[----:B------:R-:W4:Y:S02]  /*5920*/  @!P0 SYNCS.PHASECHK.TRANS64 P0, [R0+URZ+0x108], R3 ;  /* 0x00010803000085a7 */ /* 0x000f2400080010ff */
[----:B--2-4-:R-:W-:Y:S05]  /*5930*/  @P0 EXIT ;  /* 0x000000000000094d */ /* 0x014fea0003800000 */
[----:B------:R-:W-:Y:S05]  /*5940*/  BRA `(.L_x_110) ;  /* 0xfffffffc00e87947 */ /* 0x000fea000383ffff */
.L_x_95:
[----:B------:R-:W-:-:S06]  /*5950*/  UISETP.GE.AND UP1, UPT, UR10, 0x4, UPT ;  /* 0x000000040a00788c */ /* 0x000fcc000bf26270 */
[----:B------:R-:W-:-:S13]  /*5960*/  PLOP3.LUT P0, PT, PT, PT, UP1, 0x80, 0x8 ;  /* 0x000000000008781c */ /* 0x000fda0003f0f018 */
[----:B------:R-:W-:Y:S05]  /*5970*/  @!P0 EXIT ;  /* 0x000000000000894d */ /* 0x000fea0003800000 */
[----:B------:R-:W-:Y:S01]  /*5980*/  BAR.SYNC.DEFER_BLOCKING 0x6, 0xa0 ;  /* 0x0182800000007b1d */ /* 0x000fe20000010000 */
[----:B------:R-:W-:Y:S02]  /*5990*/  IMAD.SHL.U32 R4, R66, 0x200000, RZ ;  /* 0x0020000042047824 */ /* 0x000fe400078e00ff */
[----:B------:R-:W-:Y:S02]  /*59a0*/  HFMA2 R71, -RZ, RZ, 0, 5.9604644775390625e-08 ;  /* 0x00000001ff477431 */ /* 0x000fe400000001ff */
[C---:B------:R-:W-:Y:S01]  /*59b0*/  IMAD.SHL.U32 R65, R72.reuse, 0x10, RZ ;  /* 0x0000001048417824 */ /* 0x040fe200078e00ff */
[----:B------:R-:W-:Y:S01]  /*59c0*/  MOV R69, RZ ;  /* 0x000000ff00457202 */ /* 0x000fe20000000f00 */
[----:B------:R-:W-:Y:S01]  /*59d0*/  IMAD.U32 R33, R72, 0x10000, RZ ;  /* 0x0001000048217824 */ /* 0x000fe200078e00ff */
[----:B------:R-:W-:Y:S01]  /*59e0*/  UMOV UR48, 0x400 ;  /* 0x0000040000307882 */ /* 0x000fe20000000000 */
[----:B------:R-:W1:Y:S01]  /*59f0*/  LDC R63, c[0x0][0x370] ;  /* 0x0000dc00ff3f7b82 */ /* 0x000e620000000800 */
[----:B------:R-:W-:Y:S01]  /*5a00*/  ULEA UR48, UR37, UR48, 0x18 ;  /* 0x0000003025307291 */ /* 0x000fe2000f8ec0ff */
[----:B------:R-:W-:Y:S01]  /*5a10*/  LOP3.LUT R4, R4, 0x200000, RZ, 0xc0, !PT ;  /* 0x0020000004047812 */ /* 0x000fe200078ec0ff */
[----:B------:R-:W-:Y:S01]  /*5a20*/  IMAD.SHL.U32 R64, R72, 0x2, RZ ;  /* 0x0000000248407824 */ /* 0x000fe200078e00ff */
[C---:B------:R-:W-:Y:S01]  /*5a30*/  LOP3.LUT R5, R65.reuse, 0x40, RZ, 0xc0, !PT ;  /* 0x0000004041057812 */ /* 0x040fe200078ec0ff */
[----:B------:R-:W-:Y:S01]  /*5a40*/  IMAD.SHL.U32 R3, R66, 0x200, RZ ;  /* 0x0000020042037824 */ /* 0x000fe200078e00ff */
[----:B------:R-:W-:Y:S01]  /*5a50*/  LOP3.LUT R2, R65, 0x5b0, RZ, 0xc0, !PT ;  /* 0x000005b041027812 */ /* 0x000fe200078ec0ff */
[----:B------:R-:W-:Y:S01]  /*5a60*/  UIADD3 UR4, UPT, UPT, UR48, 0x200, URZ ;  /* 0x0000020030047890 */ /* 0x000fe2000fffe0ff */
[----:B------:R-:W2:Y:S01]  /*5a70*/  LDC R28, c[0x0][0xb0c] ;  /* 0x0002c300ff1c7b82 */ /* 0x000ea20000000800 */
[----:B------:R-:W-:Y:S01]  /*5a80*/  LOP3.LUT R33, R4, 0x400000, R33, 0xf8, !PT ;  /* 0x0040000004217812 */ /* 0x000fe200078ef821 */
[----:B------:R-:W-:Y:S01]  /*5a90*/  IMAD.MOV.U32 R30, RZ, RZ, RZ ;  /* 0x000000ffff1e7224 */ /* 0x000fe200078e00ff */
[----:B------:R-:W-:Y:S01]  /*5aa0*/  LOP3.LUT R64, R5, 0x8, R64, 0xf8, !PT ;  /* 0x0000000805407812 */ /* 0x000fe200078ef840 */
[----:B------:R-:W-:Y:S01]  /*5ab0*/  IMAD.MOV.U32 R70, RZ, RZ, RZ ;  /* 0x000000ffff467224 */ /* 0x000fe200078e00ff */
[----:B------:R-:W-:Y:S01]  /*5ac0*/  LOP3.LUT R3, R2, 0x200, R3, 0xf8, !PT ;  /* 0x0000020002037812 */ /* 0x000fe200078ef803 */
[----:B------:R-:W-:Y:S01]  /*5ad0*/  IMAD.MOV.U32 R76, RZ, RZ, RZ ;  /* 0x000000ffff4c7224 */ /* 0x000fe200078e00ff */
[----:B------:R-:W-:Y:S01]  /*5ae0*/  LOP3.LUT P0, RZ, R65, 0x40, RZ, 0xc0, !PT ;  /* 0x0000004041ff7812 */ /* 0x000fe2000780c0ff */
[----:B------:R-:W3:Y:S01]  /*5af0*/  LDC R61, c[0x0][0xb20] ;  /* 0x0002c800ff3d7b82 */ /* 0x000ee20000000800 */
[----:B------:R-:W4:Y:S01]  /*5b00*/  LDS R0, [UR48+0x1d0] ;  /* 0x0001d030ff007984 */ /* 0x000f220008000800 */
[----:B------:R-:W-:Y:S01]  /*5b10*/  LOP3.LUT R64, R3, R64, RZ, 0xfc, !PT ;  /* 0x0000004003407212 */ /* 0x000fe200078efcff */
[----:B------:R-:W-:Y:S01]  /*5b20*/  IMAD.U32 R67, RZ, RZ, UR4 ;  /* 0x00000004ff437e24 */ /* 0x000fe2000f8e00ff */
[----:B------:R-:W-:Y:S01]  /*5b30*/  LOP3.LUT R72, R72, 0x60, RZ, 0xc0, !PT ;  /* 0x0000006048487812 */ /* 0x000fe200078ec0ff */
[----:B------:R-:W1:Y:S03]  /*5b40*/  LDCU.64 UR52, c[0x0][0x348] ;  /* 0x00006900ff3477ac */ /* 0x000e660008000a00 */
[----:B------:R-:W1:Y:S01]  /*5b50*/  LDC R27, c[0x0][0xb30] ;  /* 0x0002cc00ff1b7b82 */ /* 0x000e620000000800 */
[----:B------:R-:W1:Y:S01]  /*5b60*/  LDCU.64 UR38, c[0x0][0x888] ;  /* 0x00011100ff2677ac */ /* 0x000e620008000a00 */
[----:B------:R-:W1:Y:S06]  /*5b70*/  LDCU.64 UR44, c[0x0][0x890] ;  /* 0x00011200ff2c77ac */ /* 0x000e6c0008000a00 */
[----:B------:R-:W1:Y:S01]  /*5b80*/  LDC.64 R56, c[0x0][0xb10] ;  /* 0x0002c400ff387b82 */ /* 0x000e620000000a00 */
[----:B------:R-:W-:Y:S01]  /*5b90*/  UMOV UR49, URZ ;  /* 0x000000ff00317c82 */ /* 0x000fe20008000000 */
[----:B------:R-:W-:-:S06]  /*5ba0*/  UMOV UR51, URZ ;  /* 0x000000ff00337c82 */ /* 0x000fcc0008000000 */
[----:B------:R-:W1:Y:S08]  /*5bb0*/  LDC.64 R24, c[0x0][0xb18] ;  /* 0x0002c600ff187b82 */ /* 0x000e700000000a00 */
[----:B------:R-:W1:Y:S08]  /*5bc0*/  LDC.64 R22, c[0x0][0xb28] ;  /* 0x0002ca00ff167b82 */ /* 0x000e700000000a00 */
[----:B------:R-:W1:Y:S01]  /*5bd0*/  LDC.64 R54, c[0x0][0x8b0] ;  /* 0x00022c00ff367b82 */ /* 0x000e620000000a00 */
[----:B----4-:R-:W-:Y:S01]  /*5be0*/  IMAD.IADD R33, R0, 0x1, R33 ;  /* 0x0000000100217824 */ /* 0x010fe200078e0221 */
[----:B------:R-:W-:-:S06]  /*5bf0*/  P2R R0, PR, RZ, 0x1 ;  /* 0x00000001ff007803 */ /* 0x000fcc0000000000 */
[----:B------:R-:W4:Y:S08]  /*5c00*/  LDC.64 R52, c[0x0][0x8a8] ;  /* 0x00022a00ff347b82 */ /* 0x000f300000000a00 */
[----:B--23--:R-:W1:Y:S02]  /*5c10*/  LDC R62, c[0x0][0x374] ;  /* 0x0000dd00ff3e7b82 */ /* 0x00ce640000000800 */
.L_x_154:
[C---:B------:R-:W-:Y:S02]  /*5c20*/  LEA R0, R76.reuse, UR48, 0x3 ;  /* 0x000000304c007c11 */ /* 0x040fe4000f8e18ff */
[----:B------:R-:W-:Y:S02]  /*5c30*/  SHF.L.U32 R3, R69, 0x1f, RZ ;  /* 0x0000001f45037819 */ /* 0x000fe400000006ff */
[----:B------:R-:W-:Y:S02]  /*5c40*/  LEA R16, R76, UR48, 0x4 ;  /* 0x000000304c107c11 */ /* 0x000fe4000f8e20ff */
[----:B------:R-:W2:Y:S02]  /*5c50*/  SYNCS.PHASECHK.TRANS64.TRYWAIT P0, [R0+URZ+0x120], R3 ;  /* 0x00012003000075a7 */ /* 0x000ea400080011ff */
[----:B-12---:R-:W-:Y:S05]  /*5c60*/  @!P0 BRA `(.L_x_111) ;  /* 0x0000004000188947 */ /* 0x006fea0003800000 */
.L_x_223:
[----:B------:R-:W3:Y:S01]  /*5c70*/  LDC.64 R12, c[0x0][0xb10] ;  /* 0x0002c400ff0c7b82 */ /* 0x000ee20000000a00 */
[----:B------:R-:W4:Y:S01]  /*5c80*/  LDS.128 R16, [R16+0x1b0] ;  /* 0x0001b00010107984 */ /* 0x000f220000000c00 */
[----:B-1----:R-:W-:Y:S01]  /*5c90*/  ISETP.NE.AND P1, PT, R27, 0x1, PT ;  /* 0x000000011b00780c */ /* 0x002fe20003f25270 */
[----:B--2---:R-:W-:Y:S01]  /*5ca0*/  VIADD R0, R0, 0x130 ;  /* 0x0000013000007836 */ /* 0x004fe20000000000 */
[----:B------:R-:W-:Y:S04]  /*5cb0*/  ISETP.GE.AND P0, PT, R26, 0x1, PT ;  /* 0x000000011a00780c */ /* 0x000fe80003f06270 */
[----:B------:R-:W1:Y:S01]  /*5cc0*/  LDC.64 R10, c[0x0][0xb18] ;  /* 0x0002c600ff0a7b82 */ /* 0x000e620000000a00 */
[----:B------:R-:W-:Y:S01]  /*5cd0*/  PRMT R0, RZ, 0x654, R0 ;  /* 0x00000654ff007816 */ /* 0x000fe20000000000 */
[----:B------:R-:W-:Y:S01]  /*5ce0*/  @!PT LDS RZ, [RZ] ;  /* 0x00000000fffff984 */ /* 0x000fe20000000800 */
[----:B------:R-:W-:Y:S01]  /*5cf0*/  @!PT LDS RZ, [RZ] ;  /* 0x00000000fffff984 */ /* 0x000fe20000000800 */
[----:B------:R-:W-:Y:S01]  /*5d00*/  @!PT LDS RZ, [RZ] ;  /* 0x00000000fffff984 */ /* 0x000fe20000000800 */
[----:B------:R-:W-:Y:S01]  /*5d10*/  @!PT LDS RZ, [RZ] ;  /* 0x00000000fffff984 */ /* 0x000fe20000000800 */
[----:B------:R2:W-:Y:S06]  /*5d20*/  MEMBAR.ALL.CTA ;  /* 0x0000000000007992 */ /* 0x0005ec0000008000 */
[----:B--2---:R-:W2:Y:S01]  /*5d30*/  FENCE.VIEW.ASYNC.S ;  /* 0x00000000000073c6 */ /* 0x004ea20000000000 */
[----:B------:R-:W1:Y:S08]  /*5d40*/  @!P1 LDC R14, c[0x0][0xb20] ;  /* 0x0002c800ff0e9b82 */ /* 0x000e700000000800 */
[----:B------:R-:W1:Y:S01]  /*5d50*/  @!P1 LDC R9, c[0x0][0xb0c] ;  /* 0x0002c300ff099b82 */ /* 0x000e620000000800 */
[----:B--2---:R2:W-:Y:S01]  /*5d60*/  SYNCS.ARRIVE.TRANS64.RED.A1T0 RZ, [R0+URZ], RZ ;  /* 0x000000ff00ff79a7 */ /* 0x0045e200081004ff */
[----:B----4-:R-:W-:Y:S04]  /*5d70*/  LOP3.LUT P4, RZ, R18, 0x1, RZ, 0xc0, !PT ;  /* 0x0000000112ff7812 */ /* 0x010fe8000788c0ff */
[----:B------:R-:W-:Y:S09]  /*5d80*/  P2R R73, PR, RZ, 0x10 ;  /* 0x00000010ff497803 */ /* 0x000ff20000000000 */
[----:B------:R-:W-:Y:S02]  /*5d90*/  @P4 MOV R31, R16 ;  /* 0x00000010001f4202 */ /* 0x000fe40000000f00 */
[----:B------:R-:W-:Y:S01]  /*5da0*/  @P4 LOP3.LUT R29, R17, 0xffff, RZ, 0xc0, !PT ;  /* 0x0000ffff111d4812 */ /* 0x000fe200078ec0ff */
[----:B--23--:R-:W-:Y:S06]  /*5db0*/  @!P0 BRA `(.L_x_112) ;  /* 0x0000000000a48947 */ /* 0x00cfec0003800000 */
[----:B------:R-:W-:Y:S01]  /*5dc0*/  IMAD.HI.U32 R36, R62, R25, RZ ;  /* 0x000000193e247227 */ /* 0x000fe200078e00ff */
[----:B------:R-:W-:Y:S02]  /*5dd0*/  ISETP.NE.AND P0, PT, R24, 0x1, PT ;  /* 0x000000011800780c */ /* 0x000fe40003f05270 */
[----:B------:R-:W-:Y:S01]  /*5de0*/  ISETP.NE.AND P2, PT, R26, 0x1, PT ;  /* 0x000000011a00780c */ /* 0x000fe20003f45270 */
[-C--:B------:R-:W-:Y:S01]  /*5df0*/  IMAD.HI.U32 R34, R63, R56.reuse, RZ ;  /* 0x000000383f227227 */ /* 0x080fe200078e00ff */
[----:B------:R-:W-:Y:S02]  /*5e00*/  SHF.R.U32.HI R37, RZ, R61, R36 ;  /* 0x0000003dff257219 */ /* 0x000fe40000011624 */
[----:B------:R-:W-:Y:S01]  /*5e10*/  ISETP.NE.AND P3, PT, R28, 0x1, PT ;  /* 0x000000011c00780c */ /* 0x000fe20003f65270 */
[----:B------:R-:W-:Y:S01]  /*5e20*/  IMAD.HI.U32 R40, R29, R25, RZ ;  /* 0x000000191d287227 */ /* 0x000fe200078e00ff */
[----:B------:R-:W-:Y:S02]  /*5e30*/  SHF.R.U32.HI R34, RZ, R57, R34 ;  /* 0x00000039ff227219 */ /* 0x000fe40000011622 */
[----:B------:R-:W-:Y:S01]  /*5e40*/  SEL R3, R62, R37, !P0 ;  /* 0x000000253e037207 */ /* 0x000fe20004000000 */
[----:B------:R-:W-:Y:S01]  /*5e50*/  IMAD.HI.U32 R38, R31, R56, RZ ;  /* 0x000000381f267227 */ /* 0x000fe200078e00ff */
[----:B------:R-:W-:Y:S03]  /*5e60*/  SEL R7, R63, R34, !P3 ;  /* 0x000000223f077207 */ /* 0x000fe60005800000 */
[-C--:B------:R-:W-:Y:S01]  /*5e70*/  IMAD.HI.U32 R34, R3, R22.reuse, RZ ;  /* 0x0000001603227227 */ /* 0x080fe200078e00ff */
[----:B------:R-:W-:Y:S03]  /*5e80*/  SHF.R.U32.HI R38, RZ, R57, R38 ;  /* 0x00000039ff267219 */ /* 0x000fe60000011626 */
[----:B------:R-:W-:Y:S01]  /*5e90*/  IMAD.HI.U32 R36, R7, R22, RZ ;  /* 0x0000001607247227 */ /* 0x000fe200078e00ff */
[----:B------:R-:W-:Y:S02]  /*5ea0*/  @P2 SHF.R.U32.HI R3, RZ, R23, R34 ;  /* 0x00000017ff032219 */ /* 0x000fe40000011622 */
[----:B------:R-:W-:Y:S02]  /*5eb0*/  SHF.R.U32.HI R34, RZ, R61, R40 ;  /* 0x0000003dff227219 */ /* 0x000fe40000011628 */
[----:B------:R-:W-:Y:S01]  /*5ec0*/  @P2 SHF.R.U32.HI R7, RZ, R23, R36 ;  /* 0x00000017ff072219 */ /* 0x000fe20000011624 */
[C---:B------:R-:W-:Y:S01]  /*5ed0*/  IMAD R2, R26.reuse, R3, RZ ;  /* 0x000000031a027224 */ /* 0x040fe200078e02ff */
[----:B------:R-:W-:Y:S02]  /*5ee0*/  SEL R5, R29, R34, !P0 ;  /* 0x000000221d057207 */ /* 0x000fe40004000000 */
[----:B------:R-:W-:Y:S01]  /*5ef0*/  SEL R3, R31, R38, !P3 ;  /* 0x000000261f037207 */ /* 0x000fe20005800000 */
[----:B------:R-:W-:Y:S01]  /*5f00*/  IMAD R4, R26, R7, RZ ;  /* 0x000000071a047224 */ /* 0x000fe200078e02ff */
[C---:B------:R-:W-:Y:S01]  /*5f10*/  ISETP.GE.AND P0, PT, R5.reuse, R2, PT ;  /* 0x000000020500720c */ /* 0x040fe20003f06270 */
[----:B------:R-:W-:Y:S03]  /*5f20*/  IMAD.HI.U32 R6, R5, R22, RZ ;  /* 0x0000001605067227 */ /* 0x000fe600078e00ff */
[----:B------:R-:W-:Y:S01]  /*5f30*/  ISETP.GE.OR P0, PT, R3, R4, P0 ;  /* 0x000000040300720c */ /* 0x000fe20000706670 */
[----:B------:R-:W-:Y:S01]  /*5f40*/  IMAD.MOV R4, RZ, RZ, -R3 ;  /* 0x000000ffff047224 */ /* 0x000fe200078e0a03 */
[-C--:B------:R-:W-:Y:S03]  /*5f50*/  SHF.R.U32.HI R6, RZ, R23.reuse, R6 ;  /* 0x00000017ff067219 */ /* 0x080fe60000011606 */
[----:B------:R-:W-:Y:S01]  /*5f60*/  IMAD R31, R28, R4, R31 ;  /* 0x000000041c1f7224 */ /* 0x000fe200078e021f */
[----:B------:R-:W-:Y:S05]  /*5f70*/  SEL R15, R5, R6, !P2 ;  /* 0x00000006050f7207 */ /* 0x000fea0005000000 */
[----:B------:R-:W-:Y:S02]  /*5f80*/  IMAD.MOV R6, RZ, RZ, -R15 ;  /* 0x000000ffff067224 */ /* 0x000fe400078e0a0f */
[C---:B------:R-:W-:Y:S04]  /*5f90*/  @!P0 IMAD.HI.U32 R2, R3.reuse, R22, RZ ;  /* 0x0000001603028227 */ /* 0x040fe800078e00ff */
[----:B------:R-:W-:Y:S01]  /*5fa0*/  IMAD R6, R26, R6, R5 ;  /* 0x000000061a067224 */ /* 0x000fe200078e0205 */
[----:B------:R-:W-:Y:S04]  /*5fb0*/  @!P0 SHF.R.U32.HI R2, RZ, R23, R2 ;  /* 0x00000017ff028219 */ /* 0x000fe80000011602 */
[----:B------:R-:W-:Y:S02]  /*5fc0*/  @!P0 SEL R0, R3, R2, !P2 ;  /* 0x0000000203008207 */ /* 0x000fe40005000000 */
[----:B------:R-:W-:Y:S02]  /*5fd0*/  IADD3 R2, PT, PT, -R5, RZ, RZ ;  /* 0x000000ff05027210 */ /* 0x000fe40007ffe1ff */
[----:B------:R-:W-:Y:S01]  /*5fe0*/  @!P0 IADD3 R8, PT, PT, R15, -R0, RZ ;  /* 0x800000000f088210 */ /* 0x000fe20007ffe0ff */
[----:B------:R-:W-:Y:S02]  /*5ff0*/  @!P0 IMAD R0, R7, R6, R0 ;  /* 0x0000000607008224 */ /* 0x000fe400078e0200 */
[----:B------:R-:W-:Y:S02]  /*6000*/  IMAD R29, R24, R2, R29 ;  /* 0x00000002181d7224 */ /* 0x000fe400078e021d */
[----:B------:R-:W-:Y:S02]  /*6010*/  @!P0 IMAD R5, R8, R26, R3 ;  /* 0x0000001a08058224 */ /* 0x000fe400078e0203 */
[----:B------:R-:W-:Y:S04]  /*6020*/  @!P0 IMAD.MOV.U32 R3, RZ, RZ, R0 ;  /* 0x000000ffff038224 */ /* 0x000fe800078e0000 */
[----:B------:R-:W-:Y:S02]  /*6030*/  IMAD R31, R3, R28, R31 ;  /* 0x0000001c031f7224 */ /* 0x000fe400078e021f */
[----:B------:R-:W-:Y:S07]  /*6040*/  IMAD R29, R5, R24, R29 ;  /* 0x00000018051d7224 */ /* 0x000fee00078e021d */
.L_x_112:
[----:B-1----:R-:W-:Y:S01]  /*6050*/  @!P1 ISETP.NE.AND P0, PT, R10, 0x1, PT ;  /* 0x000000010a00980c */ /* 0x002fe20003f05270 */
[----:B------:R-:W-:Y:S01]  /*6060*/  @!P1 IMAD.HI.U32 R3, R29, R11, RZ ;  /* 0x0000000b1d039227 */ /* 0x000fe200078e00ff */
[----:B------:R-:W-:Y:S01]  /*6070*/  R2UR UR42, R21 ;  /* 0x00000000152a72ca */ /* 0x000fe200000e0000 */
[----:B------:R-:W-:Y:S01]  /*6080*/  BSSY.RECONVERGENT B6, `(.L_x_113) ;  /* 0x0000031000067945 */ /* 0x000fe20003800200 */
[----:B------:R-:W-:Y:S01]  /*6090*/  R2UR UR41, R20 ;  /* 0x00000000142972ca */ /* 0x000fe200000e0000 */
[----:B------:R-:W-:Y:S01]  /*60a0*/  @!P1 IMAD.HI.U32 R0, R31, R12, RZ ;  /* 0x0000000c1f009227 */ /* 0x000fe200078e00ff */
[----:B------:R-:W-:Y:S02]  /*60b0*/  @!P1 SHF.R.U32.HI R2, RZ, R14, R3 ;  /* 0x0000000eff029219 */ /* 0x000fe40000011603 */
[----:B------:R-:W-:Y:S01]  /*60c0*/  @!P1 ISETP.NE.AND P2, PT, R9, 0x1, PT ;  /* 0x000000010900980c */ /* 0x000fe20003f45270 */
[----:B------:R-:W-:Y:S01]  /*60d0*/  VIADD R76, R76, 0x1 ;  /* 0x000000014c4c7836 */ /* 0x000fe20000000000 */
[----:B------:R-:W-:Y:S02]  /*60e0*/  @!P1 SEL R2, R29, R2, !P0 ;  /* 0x000000021d029207 */ /* 0x000fe40004000000 */
[----:B------:R-:W-:Y:S02]  /*60f0*/  @!P1 SHF.R.U32.HI R0, RZ, R13, R0 ;  /* 0x0000000dff009219 */ /* 0x000fe40000011600 */
[----:B------:R-:W-:Y:S01]  /*6100*/  LOP3.LUT P0, RZ, R67, 0x90, RZ, 0xc0, !PT ;  /* 0x0000009043ff7812 */ /* 0x000fe2000780c0ff */
[----:B------:R-:W-:Y:S01]  /*6110*/  USHF.L.U32 UR42, UR42, 0x6, URZ ;  /* 0x000000062a2a7899 */ /* 0x000fe200080006ff */
[----:B------:R-:W-:Y:S01]  /*6120*/  @!P1 SEL R3, R31, R0, !P2 ;  /* 0x000000001f039207 */ /* 0x000fe20005000000 */
[----:B------:R-:W-:Y:S01]  /*6130*/  USHF.L.U32 UR41, UR41, 0x7, URZ ;  /* 0x0000000729297899 */ /* 0x000fe200080006ff */
[----:B------:R-:W-:Y:S03]  /*6140*/  @P4 SHF.R.U32.HI R68, RZ, 0x10, R17 ;  /* 0x00000010ff444819 */ /* 0x000fe60000011611 */
[----:B------:R-:W-:Y:S02]  /*6150*/  @!P1 IMAD.IADD R0, R2, 0x1, -R3 ;  /* 0x0000000102009824 */ /* 0x000fe400078e0a03 */
[----:B------:R-:W-:Y:S02]  /*6160*/  @!P1 IMAD.IADD R2, R3, 0x1, -R2 ;  /* 0x0000000103029824 */ /* 0x000fe400078e0a02 */
[----:B------:R-:W-:Y:S02]  /*6170*/  @!P1 IMAD R31, R0, R9, R31 ;  /* 0x00000009001f9224 */ /* 0x000fe400078e021f */
[----:B------:R-:W-:Y:S01]  /*6180*/  @!P1 IMAD R29, R2, R10, R29 ;  /* 0x0000000a021d9224 */ /* 0x000fe200078e021d */
[----:B------:R-:W-:Y:S06]  /*6190*/  @!P0 BRA `(.L_x_114) ;  /* 0x00000000007c8947 */ /* 0x000fec0003800000 */
[----:B------:R-:W1:Y:S01]  /*61a0*/  LDCU.64 UR8, c[0x4][0x80] ;  /* 0x01001000ff0877ac */ /* 0x000e620008000a00 */
[----:B------:R-:W-:Y:S01]  /*61b0*/  MOV R2, 0x0 ;  /* 0x0000000000027802 */ /* 0x000fe20000000f00 */
[----:B------:R-:W-:Y:S02]  /*61c0*/  HFMA2 R12, -RZ, RZ, 0, 5.9604644775390625e-08 ;  /* 0x00000001ff0c7431 */ /* 0x000fe400000001ff */
[----:B------:R-:W-:Y:S01]  /*61d0*/  IMAD.MOV.U32 R8, RZ, RZ, 0x70 ;  /* 0x00000070ff087424 */ /* 0x000fe200078e00ff */
[----:B------:R2:W3:Y:S01]  /*61e0*/  LDC.64 R14, c[0x4][R2] ;  /* 0x01000000020e7b82 */ /* 0x0004e20000000a00 */
[----:B------:R-:W4:Y:S01]  /*61f0*/  LDCU.64 UR6, c[0x4][0x88] ;  /* 0x01001100ff0677ac */ /* 0x000f220008000a00 */
[----:B------:R-:W-:Y:S01]  /*6200*/  IMAD.MOV.U32 R13, RZ, RZ, RZ ;  /* 0x000000ffff0d7224 */ /* 0x000fe200078e00ff */
[----:B------:R-:W2:Y:S01]  /*6210*/  LDCU.64 UR4, c[0x4][0x8] ;  /* 0x01000100ff0477ac */ /* 0x000ea20008000a00 */
[----:B-1----:R-:W-:Y:S01]  /*6220*/  MOV R5, UR9 ;  /* 0x0000000900057c02 */ /* 0x002fe20008000f00 */
[----:B------:R-:W-:Y:S01]  /*6230*/  IMAD.U32 R4, RZ, RZ, UR8 ;  /* 0x00000008ff047e24 */ /* 0x000fe2000f8e00ff */
[----:B----4-:R-:W-:Y:S01]  /*6240*/  MOV R7, UR7 ;  /* 0x0000000700077c02 */ /* 0x010fe20008000f00 */
[----:B------:R-:W-:Y:S01]  /*6250*/  IMAD.U32 R6, RZ, RZ, UR6 ;  /* 0x00000006ff067e24 */ /* 0x000fe2000f8e00ff */
[----:B--2---:R-:W-:Y:S01]  /*6260*/  MOV R11, UR5 ;  /* 0x00000005000b7c02 */ /* 0x004fe20008000f00 */
[----:B------:R-:W-:Y:S02]  /*6270*/  IMAD.U32 R10, RZ, RZ, UR4 ;  /* 0x00000004ff0a7e24 */ /* 0x000fe4000f8e00ff */
[----:B------:R-:W-:Y:S07]  /*6280*/  LEPC R20, `(.L_x_115) ;  /* 0x000000001014794e */ /* 0x000fee0000000000 */
[----:B---3-5:R-:W-:Y:S05]  /*6290*/  CALL.ABS.NOINC R14 ;  /* 0x000000000e007343 */ /* 0x028fea0003c00000 */
.L_x_115:
[----:B------:R-:W1:Y:S01]  /*62a0*/  LDCU.64 UR8, c[0x4][0x80] ;  /* 0x01001000ff0877ac */ /* 0x000e620008000a00 */
[----:B------:R-:W2:Y:S01]  /*62b0*/  LDC.64 R2, c[0x4][R2] ;  /* 0x0100000002027b82 */ /* 0x000ea20000000a00 */
[----:B------:R-:W-:Y:S02]  /*62c0*/  HFMA2 R12, -RZ, RZ, 0, 5.9604644775390625e-08 ;  /* 0x00000001ff0c7431 */ /* 0x000fe400000001ff */
[----:B------:R-:W-:Y:S02]  /*62d0*/  IMAD.MOV.U32 R8, RZ, RZ, 0x70 ;  /* 0x00000070ff087424 */ /* 0x000fe400078e00ff */
[----:B------:R-:W-:Y:S01]  /*62e0*/  IMAD.MOV.U32 R13, RZ, RZ, RZ ;  /* 0x000000ffff0d7224 */ /* 0x000fe200078e00ff */
[----:B------:R-:W3:Y:S01]  /*62f0*/  LDCU.64 UR6, c[0x4][0x88] ;  /* 0x01001100ff0677ac */ /* 0x000ee20008000a00 */
[----:B------:R-:W4:Y:S01]  /*6300*/  LDCU.64 UR4, c[0x4][0x8] ;  /* 0x01000100ff0477ac */ /* 0x000f220008000a00 */
[----:B-1----:R-:W-:Y:S02]  /*6310*/  MOV R4, UR8 ;  /* 0x0000000800047c02 */ /* 0x002fe40008000f00 */
[----:B------:R-:W-:Y:S02]  /*6320*/  MOV R5, UR9 ;  /* 0x0000000900057c02 */ /* 0x000fe40008000f00 */
[----:B---3--:R-:W-:Y:S01]  /*6330*/  MOV R7, UR7 ;  /* 0x0000000700077c02 */ /* 0x008fe20008000f00 */
[----:B------:R-:W-:Y:S01]  /*6340*/  IMAD.U32 R6, RZ, RZ, UR6 ;  /* 0x00000006ff067e24 */ /* 0x000fe2000f8e00ff */
[----:B----4-:R-:W-:Y:S01]  /*6350*/  MOV R11, UR5 ;  /* 0x00000005000b7c02 */ /* 0x010fe20008000f00 */
[----:B------:R-:W-:Y:S02]  /*6360*/  IMAD.U32 R10, RZ, RZ, UR4 ;  /* 0x00000004ff0a7e24 */ /* 0x000fe4000f8e00ff */
[----:B------:R-:W-:Y:S07]  /*6370*/  LEPC R20, `(.L_x_114) ;  /* 0x000000001014794e */ /* 0x000fee0000000000 */
[----:B--2---:R-:W-:Y:S05]  /*6380*/  CALL.ABS.NOINC R2 ;  /* 0x0000000002007343 */ /* 0x004fea0003c00000 */
.L_x_114:
[----:B------:R-:W-:Y:S05]  /*6390*/  BSYNC.RECONVERGENT B6 ;  /* 0x0000000000067941 */ /* 0x000fea0003800200 */
.L_x_113:
[----:B------:R-:W-:Y:S01]  /*63a0*/  ISETP.NE.U32.AND P4, PT, R54, RZ, PT ;  /* 0x000000ff3600720c */ /* 0x000fe20003f85070 */
[----:B------:R-:W-:Y:S01]  /*63b0*/  UISETP.NE.AND UP2, UPT, UR50, URZ, UPT ;  /* 0x000000ff3200728c */ /* 0x000fe2000bf45270 */
[----:B------:R-:W-:Y:S01]  /*63c0*/  ISETP.NE.U32.AND P2, PT, RZ, UR38, PT ;  /* 0x00000026ff007c0c */ /* 0x000fe2000bf45070 */
[----:B------:R-:W-:Y:S01]  /*63d0*/  UISETP.NE.U32.AND UP1, UPT, UR44, URZ, UPT ;  /* 0x000000ff2c00728c */ /* 0x000fe2000bf25070 */
[----:B------:R-:W-:Y:S01]  /*63e0*/  ISETP.NE.AND.EX P4, PT, R55, RZ, PT, P4 ;  /* 0x000000ff3700720c */ /* 0x000fe20003f85340 */
[----:B------:R-:W-:Y:S01]  /*63f0*/  UPLOP3.LUT UP0, UPT, UPT, UPT, UPT, 0x40, 0x4 ;  /* 0x000000000004789c */ /* 0x000fe20003f0e870 */
[----:B------:R-:W-:Y:S01]  /*6400*/  ISETP.NE.AND.EX P2, PT, RZ, UR39, PT, P2 ;  /* 0x00000027ff007c0c */ /* 0x000fe2000bf45320 */
[----:B------:R-:W-:Y:S01]  /*6410*/  UISETP.NE.AND.EX UP1, UPT, UR45, URZ, UPT, UP1 ;  /* 0x000000ff2d00728c */ /* 0x000fe2000bf25310 */
[----:B------:R-:W-:Y:S04]  /*6420*/  PLOP3.LUT P1, PT, PT, PT, UP2, 0x80, 0x8 ;  /* 0x000000000008781c */ /* 0x000fe80003f2f028 */
[----:B------:R-:W-:Y:S06]  /*6430*/  @UP2 UPLOP3.LUT UP0, UPT, UPT, UPT, UP1, 0x80, 0x8 ;  /* 0x000000000008289c */ /* 0x000fec0003f0f010 */
[----:B------:R-:W-:Y:S01]  /*6440*/  PLOP3.LUT P0, PT, PT, PT, UP0, 0x80, 0x8 ;  /* 0x000000000008781c */ /* 0x000fe20003f0f008 */
[----:B------:R-:W-:Y:S01]  /*6450*/  @!UPT UIADD3 URZ, UPT, UPT, URZ, URZ, URZ ;  /* 0x000000fffffff290 */ /* 0x000fe2000fffe0ff */
[----:B------:R-:W-:Y:S11]  /*6460*/  BRA.U !UP1, `(.L_x_116) ;  /* 0x0000000109387547 */ /* 0x000ff6000b800000 */
[----:B------:R-:W-:Y:S01]  /*6470*/  UISETP.NE.U32.AND UP0, UPT, UR38, URZ, UPT ;  /* 0x000000ff2600728c */ /* 0x000fe2000bf05070 */
[----:B------:R-:W-:Y:S02]  /*6480*/  HFMA2 R0, -RZ, RZ, 0, 5.9604644775390625e-08 ;  /* 0x00000001ff007431 */ /* 0x000fe400000001ff */
[----:B------:R-:W-:Y:S01]  /*6490*/  IMAD.MOV.U32 R59, RZ, RZ, 0x1 ;  /* 0x00000001ff3b7424 */ /* 0x000fe200078e00ff */
[----:B------:R-:W-:Y:S06]  /*64a0*/  UISETP.NE.AND.EX UP0, UPT, UR39, URZ, UPT, UP0 ;  /* 0x000000ff2700728c */ /* 0x000fec000bf05300 */
[----:B------:R-:W-:Y:S05]  /*64b0*/  PLOP3.LUT P3, PT, PT, PT, UP0, 0x80, 0x8 ;  /* 0x000000000008781c */ /* 0x000fea0003f6f008 */
[----:B------:R-:W1:Y:S01]  /*64c0*/  @UP0 LDCU.64 UR6, c[0x0][0x888] ;  /* 0x00011100ff0607ac */ /* 0x000e620008000a00 */
[----:B------:R-:W-:Y:S07]  /*64d0*/  @UP0 UIMAD UR4, UR36, UR44, URZ ;  /* 0x0000002c240402a4 */ /* 0x000fee000f8e02ff */
[----:B------:R-:W-:Y:S01]  /*64e0*/  @!P3 PRMT R59, R0, 0x7610, R59 ;  /* 0x00007610003bb816 */ /* 0x000fe2000000003b */
[----:B-1----:R-:W-:Y:S03]  /*64f0*/  @UP0 UIMAD.WIDE UR6, UR4, 0x4, UR6 ;  /* 0x00000004040608a5 */ /* 0x002fe6000f8e0206 */
[----:B------:R-:W1:Y:S03]  /*6500*/  @!UP0 LDCU UR4, c[0x0][0x880] ;  /* 0x00011000ff0487ac */ /* 0x000e660008000800 */
[----:B------:R-:W-:Y:S01]  /*6510*/  IMAD.U32 R2, RZ, RZ, UR6 ;  /* 0x00000006ff027e24 */ /* 0x000fe2000f8e00ff */
[----:B------:R-:W-:Y:S05]  /*6520*/  MOV R3, UR7 ;  /* 0x0000000700037c02 */ /* 0x000fea0008000f00 */
[----:B-----5:R2:W5:Y:S02]  /*6530*/  @P3 LDG.E R35, desc[UR46][R2.64] ;  /* 0x0000002e02233981 */ /* 0x020564000c1e1900 */
[----:B-12---:R-:W-:Y:S02]  /*6540*/  @!P3 IMAD.U32 R35, RZ, RZ, UR4 ;  /* 0x00000004ff23be24 */ /* 0x006fe4000f8e00ff */
.L_x_116:
[----:B------:R-:W-:Y:S05]  /*6550*/  @!P4 BRA `(.L_x_117) ;  /* 0x000000000020c947 */ /* 0x000fea0003800000 */
[----:B------:R-:W-:Y:S04]  /*6560*/  ISETP.NE.U32.AND P3, PT, R52, RZ, PT ;  /* 0x000000ff3400720c */ /* 0x000fe80003f65070 */
[----:B------:R-:W-:Y:S11]  /*6570*/  ISETP.NE.AND.EX P3, PT, R53, RZ, PT, P3 ;  /* 0x000000ff3500720c */ /* 0x000ff60003f65330 */
[----:B------:R-:W-:Y:S02]  /*6580*/  @!UPT UIADD3 URZ, UPT, UPT, URZ, URZ, URZ ;  /* 0x000000fffffff290 */ /* 0x000fe4000fffe0ff */
[----:B------:R-:W1:Y:S01]  /*6590*/  @P3 LDC.64 R2, c[0x0][0x8a8] ;  /* 0x00022a00ff023b82 */ /* 0x000e620000000a00 */
[----:B------:R-:W-:Y:S04]  /*65a0*/  @P3 IMAD R0, R54, UR36, RZ ;  /* 0x0000002436003c24 */ /* 0x000fe8000f8e02ff */
[----:B-1----:R-:W-:Y:S05]  /*65b0*/  @P3 IMAD.WIDE R2, R0, 0x4, R2 ;  /* 0x0000000400023825 */ /* 0x002fea00078e0202 */
[----:B-----5:R1:W5:Y:S02]  /*65c0*/  @P3 LDG.E R32, desc[UR46][R2.64] ;  /* 0x0000002e02203981 */ /* 0x020364000c1e1900 */
[----:B-1----:R-:W2:Y:S02]  /*65d0*/  @!P3 LDC R32, c[0x0][0x8a0] ;  /* 0x00022800ff20bb82 */ /* 0x002ea40000000800 */
.L_x_117:
[----:B-----5:R-:W-:Y:S01]  /*65e0*/  FSETP.NEU.AND P3, PT, R35, RZ, PT ;  /* 0x000000ff2300720b */ /* 0x020fe20003f6d000 */
[----:B------:R-:W-:Y:S01]  /*65f0*/  IMAD.SHL.U32 R77, R64, 0x2, RZ ;  /* 0x00000002404d7824 */ /* 0x000fe200078e00ff */
[----:B------:R-:W-:Y:S01]  /*6600*/  SEL R5, RZ, 0xffffffff, P2 ;  /* 0xffffffffff057807 */ /* 0x000fe20001000000 */
[----:B------:R-:W-:Y:S01]  /*6610*/  BSSY B1, `(.L_x_118) ;  /* 0x0000034000017945 */ /* 0x000fe20003800000 */
[----:B------:R-:W-:Y:S01]  /*6620*/  @P1 LOP3.LUT P2, RZ, R59, 0xff, RZ, 0xc0, !PT ;  /* 0x000000ff3bff1812 */ /* 0x000fe2000784c0ff */
[----:B------:R-:W-:Y:S01]  /*6630*/  IMAD.MOV.U32 R39, RZ, RZ, 0x1 ;  /* 0x00000001ff277424 */ /* 0x000fe200078e00ff */
[----:B------:R-:W-:Y:S01]  /*6640*/  @P1 SEL R0, RZ, 0xffffffff, P3 ;  /* 0xffffffffff001807 */ /* 0x000fe20001800000 */
[C---:B------:R-:W-:Y:S01]  /*6650*/  IMAD R34, R30.reuse, 0x40, R33 ;  /* 0x000000401e227824 */ /* 0x040fe200078e0221 */
[----:B------:R-:W-:Y:S01]  /*6660*/  LOP3.LUT R71, R71, 0x1, RZ, 0x3c, !PT ;  /* 0x0000000147477812 */ /* 0x000fe200078e3cff */
[----:B------:R-:W-:Y:S01]  /*6670*/  IMAD.MOV.U32 R38, RZ, RZ, RZ ;  /* 0x000000ffff267224 */ /* 0x000fe200078e00ff */
[----:B------:R-:W-:Y:S02]  /*6680*/  @P0 SEL R0, R5, R0, !P2 ;  /* 0x0000000005000207 */ /* 0x000fe40005000000 */
[----:B------:R-:W-:Y:S02]  /*6690*/  CS2R R50, SRZ ;  /* 0x0000000000327805 */ /* 0x000fe4000001ff00 */
[----:B------:R-:W-:Y:S02]  /*66a0*/  LEA R74, R30, UR48, 0x3 ;  /* 0x000000301e4a7c11 */ /* 0x000fe4000f8e18ff */
[----:B------:R-:W-:Y:S02]  /*66b0*/  CS2R R48, SRZ ;  /* 0x0000000000307805 */ /* 0x000fe4000001ff00 */
[----:B------:R-:W-:Y:S02]  /*66c0*/  @P1 LOP3.LUT R0, R0, 0x1, RZ, 0xc0, !PT ;  /* 0x0000000100001812 */ /* 0x000fe400078ec0ff */
[----:B------:R-:W-:Y:S02]  /*66d0*/  CS2R R42, SRZ ;  /* 0x00000000002a7805 */ /* 0x000fe4000001ff00 */
[----:B------:R-:W-:Y:S02]  /*66e0*/  SHF.L.U32 R3, R70, 0x1f, RZ ;  /* 0x0000001f46037819 */ /* 0x000fe400000006ff */
[----:B------:R-:W-:Y:S02]  /*66f0*/  CS2R R40, SRZ ;  /* 0x0000000000287805 */ /* 0x000fe4000001ff00 */
[----:B------:R-:W-:Y:S01]  /*6700*/  ISETP.NE.U32.OR P5, PT, R0, 0x1, !P1 ;  /* 0x000000010000780c */ /* 0x000fe20004fa5470 */
[----:B------:R-:W-:Y:S01]  /*6710*/  VIADD R82, R77, UR48 ;  /* 0x000000304d527c36 */ /* 0x000fe20008000000 */
[----:B------:R-:W-:Y:S02]  /*6720*/  PLOP3.LUT P2, PT, PT, PT, UP1, 0x80, 0x8 ;  /* 0x000000000008781c */ /* 0x000fe40003f4f018 */
[----:B------:R-:W-:Y:S02]  /*6730*/  SEL R0, RZ, 0xffffffff, P3 ;  /* 0xffffffffff007807 */ /* 0x000fe40001800000 */
[----:B------:R-:W-:Y:S02]  /*6740*/  LOP3.LUT P3, R75, R59, 0xff, RZ, 0xc0, !PT ;  /* 0x000000ff3b4b7812 */ /* 0x000fe4000786c0ff */
[----:B------:R-:W-:Y:S05]  /*6750*/  P2R R78, PR, RZ, 0x20 ;  /* 0x00000020ff4e7803 */ /* 0x000fea0000000000 */
[----:B------:R-:W-:Y:S02]  /*6760*/  @P5 SHF.L.U32 R2, R71, 0x1f, RZ ;  /* 0x0000001f47025819 */ /* 0x000fe400000006ff */
[----:B------:R-:W-:Y:S02]  /*6770*/  @P2 SEL R0, R5, R0, !P3 ;  /* 0x0000000005002207 */ /* 0x000fe40005800000 */
[----:B------:R-:W1:Y:S02]  /*6780*/  @P5 SYNCS.PHASECHK.TRANS64.TRYWAIT P1, [UR48+0xd0], R2 ;  /* 0x0000d002ff0055a7 */ /* 0x000e640008021130 */
[----:B------:R-:W-:Y:S04]  /*6790*/  LOP3.LUT R0, R0, 0x1, RZ, 0xc0, !PT ;  /* 0x0000000100007812 */ /* 0x000fe800078ec0ff */
[----:B------:R-:W-:Y:S04]  /*67a0*/  ISETP.NE.U32.AND P4, PT, R0, 0x1, PT ;  /* 0x000000010000780c */ /* 0x000fe80003f85070 */
[----:B------:R-:W-:Y:S01]  /*67b0*/  P2R R80, PR, RZ, 0x10 ;  /* 0x00000010ff507803 */ /* 0x000fe20000000000 */
[----:B------:R3:W4:Y:S01]  /*67c0*/  SYNCS.PHASECHK.TRANS64.TRYWAIT P0, [R74+URZ+0x140], R3 ;  /* 0x000140034a0075a7 */ /* 0x00072200080011ff */
[----:B-1----:R-:W-:Y:S01]  /*67d0*/  @P5 SEL R39, RZ, 0x1, !P1 ;  /* 0x00000001ff275807 */ /* 0x002fe20004800000 */
[----:B---3--:R-:W-:Y:S06]  /*67e0*/  @!P5 BRA `(.L_x_119) ;  /* 0x000000000058d947 */ /* 0x008fec0003800000 */
[C---:B------:R-:W-:Y:S01]  /*67f0*/  VIADD R0, R82.reuse, 0x200 ;  /* 0x0000020052007836 */ /* 0x040fe20000000000 */
[----:B------:R-:W-:Y:S01]  /*6800*/  LOP3.LUT P5, RZ, R65, 0x40, RZ, 0xc0, !PT ;  /* 0x0000004041ff7812 */ /* 0x000fe200078ac0ff */
[----:B------:R-:W-:Y:S01]  /*6810*/  BSSY B0, `(.L_x_120) ;  /* 0x000000e000007945 */ /* 0x000fe20003800000 */
[----:B------:R-:W-:Y:S01]  /*6820*/  ISETP.NE.AND P2, PT, R39, RZ, PT ;  /* 0x000000ff2700720c */ /* 0x000fe20003f45270 */
[----:B------:R-:W-:Y:S01]  /*6830*/  @P4 VIADD R2, R82, 0x210 ;  /* 0x0000021052024836 */ /* 0x000fe20000000000 */
[----:B------:R-:W-:Y:S01]  /*6840*/  PLOP3.LUT P1, PT, PT, PT, PT, 0x8, 0x80 ;  /* 0x000000000080781c */ /* 0x000fe20003f2e170 */
[----:B------:R-:W-:Y:S01]  /*6850*/  IMAD.MOV.U32 R51, RZ, RZ, RZ ;  /* 0x000000ffff337224 */ /* 0x000fe200078e00ff */
[----:B------:R-:W-:Y:S02]  /*6860*/  @P4 PLOP3.LUT P1, PT, P5, PT, PT, 0x80, 0x8 ;  /* 0x000000000008481c */ /* 0x000fe40002f2f070 */
[----:B------:R-:W-:Y:S02]  /*6870*/  CS2R R48, SRZ ;  /* 0x0000000000307805 */ /* 0x000fe4000001ff00 */
[----:B------:R-:W-:Y:S02]  /*6880*/  CS2R R42, SRZ ;  /* 0x00000000002a7805 */ /* 0x000fe4000001ff00 */
[----:B------:R-:W-:Y:S07]  /*6890*/  CS2R R40, SRZ ;  /* 0x0000000000287805 */ /* 0x000fee000001ff00 */
[----:B------:R-:W-:Y:S01]  /*68a0*/  @P1 VIADD R2, R0, 0xfffffff0 ;  /* 0xfffffff000021836 */ /* 0x000fe20000000000 */
[----:B------:R-:W-:Y:S06]  /*68b0*/  @P2 BRA `(.L_x_121) ;  /* 0x00000000000c2947 */ /* 0x000fec0003800000 */
[----:B------:R-:W-:Y:S04]  /*68c0*/  SHF.L.U32 R5, R71, 0x1f, RZ ;  /* 0x0000001f47057819 */ /* 0x000fe800000006ff */
[----:B------:R-:W1:Y:S02]  /*68d0*/  SYNCS.PHASECHK.TRANS64.TRYWAIT P1, [UR48+0xd0], R5 ;  /* 0x0000d005ff0075a7 */ /* 0x000e640008021130 */
[----:B-1----:R-:W-:Y:S05]  /*68e0*/  @!P1 BRA `(.L_x_122) ;  /* 0x00000034000c9947 */ /* 0x002fea0003800000 */
.L_x_121:
[----:B------:R-:W-:Y:S05]  /*68f0*/  BSYNC B0 ;  /* 0x0000000000007941 */ /* 0x000fea0003800000 */
.L_x_120:
[----:B------:R-:W-:Y:S01]  /*6900*/  ISETP.NE.AND P1, PT, R80, RZ, PT ;  /* 0x000000ff5000720c */ /* 0x000fe20003f25270 */
[----:B------:R-:W-:Y:S11]  /*6910*/  HFMA2 R38, -RZ, RZ, 0, 5.9604644775390625e-08 ;  /* 0x00000001ff267431 */ /* 0x000ff600000001ff */
[----:B------:R-:W-:Y:S01]  /*6920*/  @!UPT UIADD3 URZ, UPT, UPT, URZ, URZ, URZ ;  /* 0x000000fffffff290 */ /* 0x000fe2000fffe0ff */
[----:B------:R3:W1:Y:S04]  /*6930*/  @P1 LDS.128 R48, [R2] ;  /* 0x0000000002301984 */ /* 0x0006680000000c00 */
[----:B------:R3:W1:Y:S02]  /*6940*/  @P1 LDS.128 R40, [R77+UR48+0x200] ;  /* 0x000200304d281984 */ /* 0x0006640008000c00 */
.L_x_119:
[----:B------:R-:W-:Y:S05]  /*6950*/  BSYNC B1 ;  /* 0x0000000000017941 */ /* 0x000fea0003800000 */
.L_x_118:
[----:B-1----:R-:W-:Y:S04]  /*6960*/  SHF.R.U32.HI R5, RZ, 0x15, R34 ;  /* 0x00000015ff057819 */ /* 0x002fe80000011622 */
[----:B------:R-:W-:Y:S01]  /*6970*/  LOP3.LUT P1, RZ, R5, 0x3, R66, 0x48, !PT ;  /* 0x0000000305ff7812 */ /* 0x000fe20007824842 */
[----:B------:R-:W-:Y:S01]  /*6980*/  @!UPT UIADD3 URZ, UPT, UPT, URZ, URZ, URZ ;  /* 0x000000fffffff290 */ /* 0x000fe2000fffe0ff */
[----:B----4-:R-:W-:Y:S11]  /*6990*/  @P0 BRA `(.L_x_123) ;  /* 0x0000000000080947 */ /* 0x010ff60003800000 */
[----:B------:R-:W1:Y:S02]  /*69a0*/  SYNCS.PHASECHK.TRANS64.TRYWAIT P0, [R74+URZ+0x140], R3 ;  /* 0x000140034a0075a7 */ /* 0x000e6400080011ff */
[----:B-1----:R-:W-:Y:S05]  /*69b0*/  @!P0 BRA `(.L_x_124) ;  /* 0x0000003000f08947 */ /* 0x002fea0003800000 */
.L_x_123:
[----:B------:R-:W-:Y:S05]  /*69c0*/  @!P1 BRA `(.L_x_125) ;  /* 0x0000000000409947 */ /* 0x000fea0003800000 */
[----:B------:R-:W4:Y:S01]  /*69d0*/  LDCU.64 UR8, c[0x4][0x70] ;  /* 0x01000e00ff0877ac */ /* 0x000f220008000a00 */
[----:B-1----:R-:W-:Y:S01]  /*69e0*/  MOV R3, 0x0 ;  /* 0x0000000000037802 */ /* 0x002fe20000000f00 */
[----:B------:R-:W-:Y:S02]  /*69f0*/  HFMA2 R12, -RZ, RZ, 0, 5.9604644775390625e-08 ;  /* 0x00000001ff0c7431 */ /* 0x000fe400000001ff */
[----:B------:R-:W-:Y:S02]  /*6a00*/  IMAD.MOV.U32 R8, RZ, RZ, 0x192 ;  /* 0x00000192ff087424 */ /* 0x000fe400078e00ff */
[----:B------:R-:W-:Y:S01]  /*6a10*/  IMAD.MOV.U32 R13, RZ, RZ, RZ ;  /* 0x000000ffff0d7224 */ /* 0x000fe200078e00ff */
[----:B------:R-:W1:Y:S01]  /*6a20*/  LDCU.64 UR6, c[0x4][0x78] ;  /* 0x01000f00ff0677ac */ /* 0x000e620008000a00 */
[----:B---3--:R-:W3:Y:S01]  /*6a30*/  LDC.64 R2, c[0x4][R3] ;  /* 0x0100000003027b82 */ /* 0x008ee20000000a00 */
[----:B------:R-:W5:Y:S01]  /*6a40*/  LDCU.64 UR4, c[0x4][0x10] ;  /* 0x01000200ff0477ac */ /* 0x000f620008000a00 */
[----:B----4-:R-:W-:Y:S01]  /*6a50*/  MOV R5, UR9 ;  /* 0x0000000900057c02 */ /* 0x010fe20008000f00 */
[----:B------:R-:W-:Y:S01]  /*6a60*/  IMAD.U32 R4, RZ, RZ, UR8 ;  /* 0x00000008ff047e24 */ /* 0x000fe2000f8e00ff */
[----:B-1----:R-:W-:Y:S01]  /*6a70*/  MOV R7, UR7 ;  /* 0x0000000700077c02 */ /* 0x002fe20008000f00 */
[----:B------:R-:W-:Y:S01]  /*6a80*/  IMAD.U32 R6, RZ, RZ, UR6 ;  /* 0x00000006ff067e24 */ /* 0x000fe2000f8e00ff */
[----:B-----5:R-:W-:Y:S01]  /*6a90*/  MOV R11, UR5 ;  /* 0x00000005000b7c02 */ /* 0x020fe20008000f00 */
[----:B------:R-:W-:Y:S02]  /*6aa0*/  IMAD.U32 R10, RZ, RZ, UR4 ;  /* 0x00000004ff0a7e24 */ /* 0x000fe4000f8e00ff */
[----:B------:R-:W-:Y:S07]  /*6ab0*/  LEPC R20, `(.L_x_125) ;  /* 0x000000001014794e */ /* 0x000fee0000000000 */
[----:B--23--:R-:W-:Y:S05]  /*6ac0*/  CALL.ABS.NOINC R2 ;  /* 0x0000000002007343 */ /* 0x00cfea0003c00000 */
.L_x_125:
[----:B------:R-:W-:Y:S01]  /*6ad0*/  SHF.L.U32 R20, R40, 0x10, RZ ;  /* 0x0000001028147819 */ /* 0x000fe200000006ff */
[----:B------:R-:W-:Y:S05]  /*6ae0*/  WARPSYNC.ALL ;  /* 0x0000000000007948 */ /* 0x000fea0003800000 */
[----:B------:R-:W-:Y:S01]  /*6af0*/  R2UR UR4, R34 ;  /* 0x00000000220472ca */ /* 0x000fe200000e0000 */
[----:B------:R-:W-:Y:S01]  /*6b00*/  BSSY.RECONVERGENT B0, `(.L_x_126) ;  /* 0x0000056000007945 */ /* 0x000fe20003800200 */
[----:B------:R-:W-:Y:S02]  /*6b10*/  LOP3.LUT R21, R40, 0xffff0000, RZ, 0xc0, !PT ;  /* 0xffff000028157812 */ /* 0x000fe400078ec0ff */
[----:B------:R-:W-:Y:S02]  /*6b20*/  LOP3.LUT R36, R41, 0xffff0000, RZ, 0xc0, !PT ;  /* 0xffff000029247812 */ /* 0x000fe400078ec0ff */
[----:B------:R-:W-:Y:S02]  /*6b30*/  SHF.L.U32 R37, R43, 0x10, RZ ;  /* 0x000000102b257819 */ /* 0x000fe400000006ff */
[----:B------:R-:W-:Y:S02]  /*6b40*/  MOV R81, 0x10 ;  /* 0x0000001000517802 */ /* 0x000fe40000000f00 */
[----:B------:R-:W-:Y:S02]  /*6b50*/  LOP3.LUT P6, RZ, R65, 0x40, RZ, 0xc0, !PT ;  /* 0x0000004041ff7812 */ /* 0x000fe400078cc0ff */
[----:B------:R-:W-:Y:S01]  /*6b60*/  ISETP.NE.AND P0, PT, R72, RZ, PT ;  /* 0x000000ff4800720c */ /* 0x000fe20003f05270 */
[----:B------:R-:W2:Y:S01]  /*6b70*/  LDTM.x16 R4, tmem[UR4] ;  /* 0x00000004000479ee */ /* 0x000ea20008240000 */
[----:B------:R-:W-:Y:S04]  /*6b80*/  SEL R81, R81, 0xfffffff0, !P6 ;  /* 0xfffffff051517807 */ /* 0x000fe80007000000 */
[----:B------:R-:W-:Y:S01]  /*6b90*/  IADD3 R79, PT, PT, R82, R81, RZ ;  /* 0x00000051524f7210 */ /* 0x000fe20007ffe0ff */
[C---:B--2---:R-:W-:Y:S01]  /*6ba0*/  FMUL R0, R32.reuse, R4 ;  /* 0x0000000420007220 */ /* 0x044fe20000400000 */
[C---:B---3--:R-:W-:Y:S01]  /*6bb0*/  FMUL R2, R32.reuse, R5 ;  /* 0x0000000520027220 */ /* 0x048fe20000400000 */
[C---:B-1----:R-:W-:Y:S01]  /*6bc0*/  FMUL R3, R32.reuse, R6 ;  /* 0x0000000620037220 */ /* 0x042fe20000400000 */
[----:B------:R-:W-:Y:S01]  /*6bd0*/  FMUL R7, R32, R7 ;  /* 0x0000000720077220 */ /* 0x000fe20000400000 */
[----:B------:R-:W-:Y:S01]  /*6be0*/  FFMA R0, R35, R20, R0 ;  /* 0x0000001423007223 */ /* 0x000fe20000000000 */
[----:B------:R-:W-:Y:S01]  /*6bf0*/  SHF.L.U32 R20, R41, 0x10, RZ ;  /* 0x0000001029147819 */ /* 0x000fe200000006ff */
[C---:B------:R-:W-:Y:S01]  /*6c00*/  FFMA R2, R35.reuse, R21, R2 ;  /* 0x0000001523027223 */ /* 0x040fe20000000002 */
[----:B------:R-:W-:Y:S01]  /*6c10*/  SHF.L.U32 R21, R42, 0x10, RZ ;  /* 0x000000102a157819 */ /* 0x000fe200000006ff */
[C---:B------:R-:W-:Y:S01]  /*6c20*/  FMUL R4, R32.reuse, R8 ;  /* 0x0000000820047220 */ /* 0x040fe20000400000 */
[----:B------:R-:W-:Y:S01]  /*6c30*/  FMUL R5, R32, R9 ;  /* 0x0000000920057220 */ /* 0x000fe20000400000 */
[C---:B------:R-:W-:Y:S01]  /*6c40*/  FFMA R3, R35.reuse, R20, R3 ;  /* 0x0000001423037223 */ /* 0x040fe20000000003 */
[----:B------:R-:W-:Y:S01]  /*6c50*/  LOP3.LUT R20, R42, 0xffff0000, RZ, 0xc0, !PT ;  /* 0xffff00002a147812 */ /* 0x000fe200078ec0ff */
[----:B------:R-:W-:Y:S01]  /*6c60*/  FFMA R7, R35, R36, R7 ;  /* 0x0000002423077223 */ /* 0x000fe20000000007 */
[----:B------:R-:W-:Y:S01]  /*6c70*/  LOP3.LUT R36, R43, 0xffff0000, RZ, 0xc0, !PT ;  /* 0xffff00002b247812 */ /* 0x000fe200078ec0ff */
[----:B------:R-:W-:Y:S01]  /*6c80*/  FMUL R6, R32, R10 ;  /* 0x0000000a20067220 */ /* 0x000fe20000400000 */
[----:B------:R-:W-:Y:S01]  /*6c90*/  F2FP.BF16.F32.PACK_AB R44, R2, R0 ;  /* 0x00000000022c723e */ /* 0x000fe200000010ff */
[----:B------:R-:W-:Y:S01]  /*6ca0*/  FMUL R11, R32, R11 ;  /* 0x0000000b200b7220 */ /* 0x000fe20000400000 */
[----:B------:R-:W-:Y:S01]  /*6cb0*/  F2FP.BF16.F32.PACK_AB R45, R7, R3 ;  /* 0x00000003072d723e */ /* 0x000fe200000010ff */
[C---:B------:R-:W-:Y:S01]  /*6cc0*/  FFMA R4, R35.reuse, R21, R4 ;  /* 0x0000001523047223 */ /* 0x040fe20000000004 */
[C---:B------:R-:W-:Y:S01]  /*6cd0*/  FFMA R5, R35.reuse, R20, R5 ;  /* 0x0000001423057223 */ /* 0x040fe20000000005 */
[C---:B------:R-:W-:Y:S01]  /*6ce0*/  FFMA R6, R35.reuse, R37, R6 ;  /* 0x0000002523067223 */ /* 0x040fe20000000006 */
[----:B------:R-:W-:Y:S01]  /*6cf0*/  SHF.L.U32 R20, R48, 0x10, RZ ;  /* 0x0000001030147819 */ /* 0x000fe200000006ff */
[----:B------:R-:W-:Y:S01]  /*6d00*/  FFMA R11, R35, R36, R11 ;  /* 0x00000024230b7223 */ /* 0x000fe2000000000b */
[----:B------:R-:W-:Y:S01]  /*6d10*/  FMUL R8, R32, R12 ;  /* 0x0000000c20087220 */ /* 0x000fe20000400000 */
[----:B------:R-:W-:Y:S01]  /*6d20*/  LOP3.LUT R36, R48, 0xffff0000, RZ, 0xc0, !PT ;  /* 0xffff000030247812 */ /* 0x000fe200078ec0ff */
[C---:B------:R-:W-:Y:S01]  /*6d30*/  FMUL R9, R32.reuse, R13 ;  /* 0x0000000d20097220 */ /* 0x040fe20000400000 */
[----:B------:R-:W-:Y:S01]  /*6d40*/  SHF.L.U32 R21, R49, 0x10, RZ ;  /* 0x0000001031157819 */ /* 0x000fe200000006ff */
[C---:B------:R-:W-:Y:S01]  /*6d50*/  FMUL R10, R32.reuse, R14 ;  /* 0x0000000e200a7220 */ /* 0x040fe20000400000 */
[----:B------:R-:W-:Y:S01]  /*6d60*/  FFMA R8, R35, R20, R8 ;  /* 0x0000001423087223 */ /* 0x000fe20000000008 */
[----:B------:R-:W-:Y:S01]  /*6d70*/  LOP3.LUT R20, R49, 0xffff0000, RZ, 0xc0, !PT ;  /* 0xffff000031147812 */ /* 0x000fe200078ec0ff */
[C---:B------:R-:W-:Y:S01]  /*6d80*/  FFMA R9, R35.reuse, R36, R9 ;  /* 0x0000002423097223 */ /* 0x040fe20000000009 */
[----:B------:R-:W-:Y:S01]  /*6d90*/  FMUL R15, R32, R15 ;  /* 0x0000000f200f7220 */ /* 0x000fe20000400000 */
[C---:B------:R-:W-:Y:S01]  /*6da0*/  FFMA R10, R35.reuse, R21, R10 ;  /* 0x00000015230a7223 */ /* 0x040fe2000000000a */
[----:B------:R-:W-:Y:S01]  /*6db0*/  SHF.L.U32 R21, R50, 0x10, RZ ;  /* 0x0000001032157819 */ /* 0x000fe200000006ff */
[----:B------:R-:W-:Y:S01]  /*6dc0*/  FMUL R12, R32, R16 ;  /* 0x00000010200c7220 */ /* 0x000fe20000400000 */
[----:B------:R-:W-:Y:S01]  /*6dd0*/  LOP3.LUT R36, R50, 0xffff0000, RZ, 0xc0, !PT ;  /* 0xffff000032247812 */ /* 0x000fe200078ec0ff */
[----:B------:R-:W-:Y:S01]  /*6de0*/  FFMA R15, R35, R20, R15 ;  /* 0x00000014230f7223 */ /* 0x000fe2000000000f */
[C---:B------:R-:W-:Y:S01]  /*6df0*/  FMUL R13, R32.reuse, R17 ;  /* 0x00000011200d7220 */ /* 0x040fe20000400000 */
[C---:B------:R-:W-:Y:S01]  /*6e00*/  SHF.L.U32 R37, R51.reuse, 0x10, RZ ;  /* 0x0000001033257819 */ /* 0x040fe200000006ff */
[C---:B------:R-:W-:Y:S01]  /*6e10*/  FMUL R14, R32.reuse, R18 ;  /* 0x00000012200e7220 */ /* 0x040fe20000400000 */
[----:B------:R-:W-:Y:S01]  /*6e20*/  LOP3.LUT R20, R51, 0xffff0000, RZ, 0xc0, !PT ;  /* 0xffff000033147812 */ /* 0x000fe200078ec0ff */
[----:B------:R-:W-:Y:S01]  /*6e30*/  FMUL R19, R32, R19 ;  /* 0x0000001320137220 */ /* 0x000fe20000400000 */
[----:B------:R-:W-:Y:S01]  /*6e40*/  F2FP.BF16.F32.PACK_AB R46, R5, R4 ;  /* 0x00000004052e723e */ /* 0x000fe200000010ff */
[----:B------:R-:W-:Y:S01]  /*6e50*/  FFMA R12, R35, R21, R12 ;  /* 0x00000015230c7223 */ /* 0x000fe2000000000c */
[----:B------:R-:W-:Y:S01]  /*6e60*/  F2FP.BF16.F32.PACK_AB R47, R11, R6 ;  /* 0x000000060b2f723e */ /* 0x000fe200000010ff */
[C---:B------:R-:W-:Y:S01]  /*6e70*/  FFMA R13, R35.reuse, R36, R13 ;  /* 0x00000024230d7223 */ /* 0x040fe2000000000d */
[C---:B------:R-:W-:Y:S01]  /*6e80*/  FFMA R14, R35.reuse, R37, R14 ;  /* 0x00000025230e7223 */ /* 0x040fe2000000000e */
[----:B------:R-:W-:Y:S01]  /*6e90*/  FFMA R19, R35, R20, R19 ;  /* 0x0000001423137223 */ /* 0x000fe20000000013 */
[----:B------:R-:W-:Y:S01]  /*6ea0*/  F2FP.BF16.F32.PACK_AB R84, R9, R8 ;  /* 0x000000080954723e */ /* 0x000fe200000010ff */
[----:B------:R1:W-:Y:S01]  /*6eb0*/  STS.128 [R77+UR48+0x200], R44 ;  /* 0x0002002c4d007988 */ /* 0x0003e20008000c30 */
[----:B------:R-:W-:Y:S02]  /*6ec0*/  F2FP.BF16.F32.PACK_AB R85, R15, R10 ;  /* 0x0000000a0f55723e */ /* 0x000fe400000010ff */
[----:B------:R-:W-:Y:S02]  /*6ed0*/  F2FP.BF16.F32.PACK_AB R86, R13, R12 ;  /* 0x0000000c0d56723e */ /* 0x000fe400000010ff */
[----:B------:R-:W-:Y:S05]  /*6ee0*/  F2FP.BF16.F32.PACK_AB R87, R19, R14 ;  /* 0x0000000e1357723e */ /* 0x000fea00000010ff */
[----:B------:R1:W-:Y:S01]  /*6ef0*/  STS.128 [R79+0x200], R84 ;  /* 0x000200544f007388 */ /* 0x0003e20000000c00 */
[----:B------:R-:W-:Y:S01]  /*6f00*/  @!PT LDS RZ, [RZ] ;  /* 0x00000000fffff984 */ /* 0x000fe20000000800 */
[----:B------:R-:W-:Y:S01]  /*6f10*/  @!PT LDS RZ, [RZ] ;  /* 0x00000000fffff984 */ /* 0x000fe20000000800 */
[----:B------:R-:W-:Y:S01]  /*6f20*/  @!PT LDS RZ, [RZ] ;  /* 0x00000000fffff984 */ /* 0x000fe20000000800 */
[----:B------:R-:W-:Y:S01]  /*6f30*/  @!PT LDS RZ, [RZ] ;  /* 0x00000000fffff984 */ /* 0x000fe20000000800 */
[----:B------:R2:W-:Y:S07]  /*6f40*/  MEMBAR.ALL.CTA ;  /* 0x0000000000007992 */ /* 0x0005ee0000008000 */
[----:B--2---:R-:W2:Y:S02]  /*6f50*/  FENCE.VIEW.ASYNC.S ;  /* 0x00000000000073c6 */ /* 0x004ea40000000000 */
[----:B--2---:R-:W-:Y:S06]  /*6f60*/  BAR.SYNC.DEFER_BLOCKING 0x1, 0x80 ;  /* 0x0042000000007b1d */ /* 0x004fec0000010000 */
[----:B------:R-:W-:Y:S05]  /*6f70*/  @P0 BRA `(.L_x_127) ;  /* 0x0000000000380947 */ /* 0x000fea0003800000 */
[----:B------:R-:W-:Y:S02]  /*6f80*/  UIADD3 UR4, UPT, UPT, UR48, 0x200, URZ ;  /* 0x0000020030047890 */ /* 0x000fe4000fffe0ff */
[----:B------:R-:W-:Y:S01]  /*6f90*/  UIADD3 UR8, UP0, UPT, UR52, 0x680, URZ ;  /* 0x0000068034087890 */ /* 0x000fe2000ff1e0ff */
[----:B------:R-:W-:Y:S01]  /*6fa0*/  UMOV UR43, UR36 ;  /* 0x00000024002b7c82 */ /* 0x000fe20008000000 */
[----:B------:R-:W-:Y:S02]  /*6fb0*/  UIADD3 UR5, UPT, UPT, UR41, 0x40, URZ ;  /* 0x0000004029057890 */ /* 0x000fe4000fffe0ff */
[----:B------:R-:W-:Y:S01]  /*6fc0*/  MOV R67, UR4 ;  /* 0x0000000400437c02 */ /* 0x000fe20008000f00 */
[----:B------:R-:W-:Y:S02]  /*6fd0*/  UIADD3.X UR9, UPT, UPT, URZ, UR53, URZ, UP0, !UPT ;  /* 0x00000035ff097290 */ /* 0x000fe400087fe4ff */
[----:B------:R-:W-:Y:S01]  /*6fe0*/  UIADD3 UR4, UPT, UPT, UR48, 0xa00, URZ ;  /* 0x00000a0030047890 */ /* 0x000fe2000fffe0ff */
[----:B------:R-:W-:Y:S01]  /*6ff0*/  R2UR UR40, R67 ;  /* 0x00000000432872ca */ /* 0x000fe200000e0000 */
[----:B------:R-:W-:Y:S01]  /*7000*/  UMOV UR6, UR42 ;  /* 0x0000002a00067c82 */ /* 0x000fe20008000000 */
[----:B------:R-:W-:Y:S11]  /*7010*/  UMOV UR7, UR36 ;  /* 0x0000002400077c82 */ /* 0x000ff60008000000 */
[----:B------:R2:W-:Y:S01]  /*7020*/  UTMASTG.3D [UR40], [UR8] ;  /* 0x00000028080073b5 */ /* 0x0005e20008010000 */
[----:B------:R2:W-:Y:S01]  /*7030*/  UTMASTG.3D [UR4], [UR8] ;  /* 0x00000004080073b5 */ /* 0x0005e20008010000 */
[----:B------:R0:W-:Y:S01]  /*7040*/  UTMACMDFLUSH ;  /* 0x00000000000079b7 */ /* 0x0001e20000000000 */
[----:B--2---:R-:W-:Y:S04]  /*7050*/  DEPBAR.LE SB0, 0x1 ;  /* 0x000080400000791a */ /* 0x004fe80000000000 */
.L_x_127:
[----:B------:R-:W-:Y:S05]  /*7060*/  BSYNC.RECONVERGENT B0 ;  /* 0x0000000000007941 */ /* 0x000fea0003800200 */
.L_x_126:
[----:B------:R-:W-:Y:S01]  /*7070*/  BAR.SYNC.DEFER_BLOCKING 0x1, 0x80 ;  /* 0x0042000000007b1d */ /* 0x000fe20000010000 */
[----:B------:R-:W-:Y:S01]  /*7080*/  ISETP.NE.AND P1, PT, R78, RZ, PT ;  /* 0x000000ff4e00720c */ /* 0x000fe20003f25270 */
[----:B------:R-:W-:Y:S01]  /*7090*/  UISETP.NE.AND UP0, UPT, UR49, URZ, UPT ;  /* 0x000000ff3100728c */ /* 0x000fe2000bf05270 */
[----:B------:R-:W-:Y:S11]  /*70a0*/  LEA R3, R38, UR48, 0x3 ;  /* 0x0000003026037c11 */ /* 0x000ff6000f8e18ff */
[----:B------:R-:W-:Y:S01]  /*70b0*/  @P1 SHF.L.U32 R2, R71, 0x1f, RZ ;  /* 0x0000001f47021819 */ /* 0x000fe200000006ff */
[----:B------:R-:W-:Y:S06]  /*70c0*/  BRA.U !UP0, `(.L_x_128) ;  /* 0x0000000108247547 */ /* 0x000fec000b800000 */
[----:B------:R-:W-:Y:S01]  /*70d0*/  IMAD.U32 R5, RZ, RZ, UR51 ;  /* 0x00000033ff057e24 */ /* 0x000fe2000f8e00ff */
[----:B------:R-:W-:Y:S01]  /*70e0*/  MOV R0, UR37 ;  /* 0x0000002500007c02 */ /* 0x000fe20008000f00 */
[----:B------:R-:W-:Y:S03]  /*70f0*/  UIADD3 UR51, UPT, UPT, UR51, 0x1, URZ ;  /* 0x0000000133337890 */ /* 0x000fe6000fffe0ff */
[----:B------:R-:W-:Y:S01]  /*7100*/  @P1 LEA R5, R5, UR48, 0x3 ;  /* 0x0000003005051c11 */ /* 0x000fe2000f8e18ff */
[----:B------:R-:W-:Y:S04]  /*7110*/  UISETP.NE.AND UP0, UPT, UR51, 0x4, UPT ;  /* 0x000000043300788c */ /* 0x000fe8000bf05270 */
[----:B------:R-:W-:Y:S01]  /*7120*/  @P1 VIADD R5, R5, 0xf0 ;  /* 0x000000f005051836 */ /* 0x000fe20000000000 */
[----:B------:R-:W-:Y:S04]  /*7130*/  USEL UR51, UR51, URZ, UP0 ;  /* 0x000000ff33337287 */ /* 0x000fe80008000000 */
[----:B------:R-:W-:Y:S04]  /*7140*/  @P1 PRMT R0, R0, 0x654, R5 ;  /* 0x0000065400001816 */ /* 0x000fe80000000005 */
[----:B------:R2:W-:Y:S04]  /*7150*/  @P1 SYNCS.ARRIVE.TRANS64.RED.A1T0 RZ, [R0+URZ], RZ ;  /* 0x000000ff00ff19a7 */ /* 0x0005e800081004ff */
.L_x_128:
[----:B------:R-:W3:Y:S01]  /*7160*/  @P1 SYNCS.PHASECHK.TRANS64.TRYWAIT P0, [R3+URZ+0xd0], R2 ;  /* 0x0000d002030015a7 */ /* 0x000ee200080011ff */
[----:B------:R-:W-:Y:S01]  /*7170*/  BSSY B1, `(.L_x_129) ;  /* 0x0000012000017945 */ /* 0x000fe20003800000 */
[----:B---3--:R-:W-:Y:S03]  /*7180*/  @P1 SEL R39, RZ, 0x1, !P0 ;  /* 0x00000001ff271807 */ /* 0x008fe60004000000 */
[----:B------:R-:W-:Y:S05]  /*7190*/  @!P1 BRA `(.L_x_130) ;  /* 0x00000000003c9947 */ /* 0x000fea0003800000 */
[----:B------:R-:W-:Y:S01]  /*71a0*/  ISETP.NE.AND P1, PT, R80, RZ, PT ;  /* 0x000000ff5000720c */ /* 0x000fe20003f25270 */
[----:B------:R-:W-:Y:S01]  /*71b0*/  BSSY B0, `(.L_x_131) ;  /* 0x0000009000007945 */ /* 0x000fe20003800000 */
[----:B------:R-:W-:Y:S11]  /*71c0*/  ISETP.NE.AND P0, PT, R39, RZ, PT ;  /* 0x000000ff2700720c */ /* 0x000ff60003f05270 */
[----:B------:R-:W-:Y:S05]  /*71d0*/  @P1 IMAD R4, R38, 0x1000, R77 ;  /* 0x0000100026041824 */ /* 0x000fea00078e024d */
[----:B------:R-:W-:Y:S05]  /*71e0*/  @P1 IADD3 R2, PT, PT, R4, UR48, RZ ;  /* 0x0000003004021c10 */ /* 0x000fea000fffe0ff */
[----:B------:R-:W-:Y:S01]  /*71f0*/  @P1 IMAD.IADD R2, R81, 0x1, R2 ;  /* 0x0000000151021824 */ /* 0x000fe200078e0202 */
[----:B------:R-:W-:Y:S06]  /*7200*/  @P0 BRA `(.L_x_132) ;  /* 0x00000000000c0947 */ /* 0x000fec0003800000 */
[----:B--2---:R-:W-:Y:S04]  /*7210*/  SHF.L.U32 R0, R71, 0x1f, RZ ;  /* 0x0000001f47007819 */ /* 0x004fe800000006ff */
[----:B------:R-:W2:Y:S02]  /*7220*/  SYNCS.PHASECHK.TRANS64.TRYWAIT P0, [R3+URZ+0xd0], R0 ;  /* 0x0000d000030075a7 */ /* 0x000ea400080011ff */
[----:B--2---:R-:W-:Y:S05]  /*7230*/  @!P0 BRA `(.L_x_133) ;  /* 0x0000002800e48947 */ /* 0x004fea0003800000 */
.L_x_132:
[----:B------:R-:W-:Y:S05]  /*7240*/  BSYNC B0 ;  /* 0x0000000000007941 */ /* 0x000fea0003800000 */
.L_x_131:
[----:B------:R-:W-:Y:S02]  /*7250*/  ISETP.NE.AND P0, PT, R80, RZ, PT ;  /* 0x000000ff5000720c */ /* 0x000fe40003f05270 */
[----:B------:R-:W-:Y:S11]  /*7260*/  IADD3 R38, PT, PT, R38, 0x1, RZ ;  /* 0x0000000126267810 */ /* 0x000ff60007ffe0ff */
[----:B------:R3:W4:Y:S04]  /*7270*/  @P0 LDS.128 R40, [R4+UR48+0x200] ;  /* 0x0002003004280984 */ /* 0x0007280008000c00 */
[----:B------:R3:W1:Y:S02]  /*7280*/  @P0 LDS.128 R48, [R2+0x200] ;  /* 0x0002000002300984 */ /* 0x0006640000000c00 */
.L_x_130:
[----:B------:R-:W-:Y:S05]  /*7290*/  BSYNC B1 ;  /* 0x0000000000017941 */ /* 0x000fea0003800000 */
.L_x_129:
[----:B--2---:R-:W-:Y:S05]  /*72a0*/  VIADD R3, R34, 0x10 ;  /* 0x0000001022037836 */ /* 0x004fea0000000000 */
[----:B------:R-:W-:Y:S04]  /*72b0*/  SHF.R.U32.HI R3, RZ, 0x15, R3 ;  /* 0x00000015ff037819 */ /* 0x000fe80000011603 */
[----:B------:R-:W-:Y:S11]  /*72c0*/  LOP3.LUT P0, RZ, R3, 0x3, R66, 0x48, !PT ;  /* 0x0000000303ff7812 */ /* 0x000ff60007804842 */
[----:B------:R-:W-:Y:S02]  /*72d0*/  @!UPT UIADD3 URZ, UPT, UPT, URZ, URZ, URZ ;  /* 0x000000fffffff290 */ /* 0x000fe4000fffe0ff */
[----:B------:R-:W-:Y:S05]  /*72e0*/  @!P0 BRA `(.L_x_134) ;  /* 0x0000000000408947 */ /* 0x000fea0003800000 */
[----:B------:R-:W2:Y:S01]  /*72f0*/  LDCU.64 UR8, c[0x4][0x70] ;  /* 0x01000e00ff0877ac */ /* 0x000ea20008000a00 */
[----:B------:R-:W-:Y:S01]  /*7300*/  MOV R3, 0x0 ;  /* 0x0000000000037802 */ /* 0x000fe20000000f00 */
[----:B------:R-:W-:Y:S02]  /*7310*/  HFMA2 R12, -RZ, RZ, 0, 5.9604644775390625e-08 ;  /* 0x00000001ff0c7431 */ /* 0x000fe400000001ff */
[----:B------:R-:W-:Y:S02]  /*7320*/  IMAD.MOV.U32 R8, RZ, RZ, 0x192 ;  /* 0x00000192ff087424 */ /* 0x000fe400078e00ff */
[----:B------:R-:W-:Y:S01]  /*7330*/  IMAD.MOV.U32 R13, RZ, RZ, RZ ;  /* 0x000000ffff0d7224 */ /* 0x000fe200078e00ff */
[----:B------:R-:W5:Y:S01]  /*7340*/  LDCU.64 UR6, c[0x4][0x78] ;  /* 0x01000f00ff0677ac */ /* 0x000f620008000a00 */
[----:B---3--:R-:W3:Y:S01]  /*7350*/  LDC.64 R2, c[0x4][R3] ;  /* 0x0100000003027b82 */ /* 0x008ee20000000a00 */
[----:B------:R-:W4:Y:S01]  /*7360*/  LDCU.64 UR4, c[0x4][0x10] ;  /* 0x01000200ff0477ac */ /* 0x000f220008000a00 */
[----:B--2---:R-:W-:Y:S01]  /*7370*/  MOV R5, UR9 ;  /* 0x0000000900057c02 */ /* 0x004fe20008000f00 */
[----:B------:R-:W-:Y:S01]  /*7380*/  IMAD.U32 R4, RZ, RZ, UR8 ;  /* 0x00000008ff047e24 */ /* 0x000fe2000f8e00ff */
[----:B-----5:R-:W-:Y:S01]  /*7390*/  MOV R7, UR7 ;  /* 0x0000000700077c02 */ /* 0x020fe20008000f00 */
[----:B------:R-:W-:Y:S01]  /*73a0*/  IMAD.U32 R6, RZ, RZ, UR6 ;  /* 0x00000006ff067e24 */ /* 0x000fe2000f8e00ff */
[----:B----4-:R-:W-:Y:S01]  /*73b0*/  MOV R11, UR5 ;  /* 0x00000005000b7c02 */ /* 0x010fe20008000f00 */
[----:B------:R-:W-:Y:S02]  /*73c0*/  IMAD.U32 R10, RZ, RZ, UR4 ;  /* 0x00000004ff0a7e24 */ /* 0x000fe4000f8e00ff */
[----:B------:R-:W-:Y:S07]  /*73d0*/  LEPC R20, `(.L_x_134) ;  /* 0x000000001014794e */ /* 0x000fee0000000000 */
[----:B-1-3--:R-:W-:Y:S05]  /*73e0*/  CALL.ABS.NOINC R2 ;  /* 0x0000000002007343 */ /* 0x00afea0003c00000 */
.L_x_134:
[----:B----4-:R-:W-:Y:S01]  /*73f0*/  SHF.L.U32 R20, R40, 0x10, RZ ;  /* 0x0000001028147819 */ /* 0x010fe200000006ff */
[----:B------:R-:W-:Y:S05]  /*7400*/  WARPSYNC.ALL ;  /* 0x0000000000007948 */ /* 0x000fea0003800000 */
[----:B------:R-:W-:Y:S01]  /*7410*/  R2UR UR4, R34 ;  /* 0x00000000220472ca */ /* 0x000fe200000e0000 */
[----:B------:R-:W-:Y:S01]  /*7420*/  BSSY.RECONVERGENT B0, `(.L_x_135) ;  /* 0x000005a000007945 */ /* 0x000fe20003800200 */
[----:B------:R-:W-:Y:S02]  /*7430*/  LOP3.LUT R21, R40, 0xffff0000, RZ, 0xc0, !PT ;  /* 0xffff000028157812 */ /* 0x000fe400078ec0ff */
[----:B------:R-:W-:Y:S02]  /*7440*/  LOP3.LUT R36, R41, 0xffff0000, RZ, 0xc0, !PT ;  /* 0xffff000029247812 */ /* 0x000fe400078ec0ff */
[----:B-1----:R-:W-:Y:S02]  /*7450*/  SHF.L.U32 R37, R48, 0x10, RZ ;  /* 0x0000001030257819 */ /* 0x002fe400000006ff */
[----:B------:R-:W-:Y:S02]  /*7460*/  ISETP.NE.AND P6, PT, R78, RZ, PT ;  /* 0x000000ff4e00720c */ /* 0x000fe40003fc5270 */
[----:B------:R-:W-:Y:S02]  /*7470*/  ISETP.NE.AND P0, PT, R72, RZ, PT ;  /* 0x000000ff4800720c */ /* 0x000fe40003f05270 */
[----:B------:R-:W-:Y:S01]  /*7480*/  MOV R82, UR51 ;  /* 0x0000003300527c02 */ /* 0x000fe20008000f00 */
[----:B---3--:R-:W1:Y:S01]  /*7490*/  LDTM.x16 R4, tmem[UR4+0x10] ;  /* 0x00001004000479ee */ /* 0x008e620008240000 */
[----:B------:R-:W-:Y:S07]  /*74a0*/  MOV R83, UR37 ;  /* 0x0000002500537c02 */ /* 0x000fee0008000f00 */
[----:B------:R-:W-:Y:S02]  /*74b0*/  @P6 LEA R82, R82, UR48, 0x3 ;  /* 0x0000003052526c11 */ /* 0x000fe4000f8e18ff */
[----:B------:R-:W-:Y:S02]  /*74c0*/  @P6 SHF.L.U32 R88, R71, 0x1f, RZ ;  /* 0x0000001f47586819 */ /* 0x000fe400000006ff */
[----:B------:R-:W-:Y:S04]  /*74d0*/  @P6 IADD3 R82, PT, PT, R82, 0xf0, RZ ;  /* 0x000000f052526810 */ /* 0x000fe80007ffe0ff */
[----:B------:R-:W-:Y:S02]  /*74e0*/  @P6 PRMT R82, R83, 0x654, R82 ;  /* 0x0000065453526816 */ /* 0x000fe40000000052 */
[----:B------:R-:W-:Y:S01]  /*74f0*/  LEA R83, R38, UR48, 0x3 ;  /* 0x0000003026537c11 */ /* 0x000fe2000f8e18ff */
[C---:B-1----:R-:W-:Y:S01]  /*7500*/  FMUL R0, R32.reuse, R4 ;  /* 0x0000000420007220 */ /* 0x042fe20000400000 */
[C---:B------:R-:W-:Y:S01]  /*7510*/  FMUL R2, R32.reuse, R5 ;  /* 0x0000000520027220 */ /* 0x040fe20000400000 */
[C---:B------:R-:W-:Y:S01]  /*7520*/  FMUL R3, R32.reuse, R6 ;  /* 0x0000000620037220 */ /* 0x040fe20000400000 */
[C---:B------:R-:W-:Y:S01]  /*7530*/  FMUL R7, R32.reuse, R7 ;  /* 0x0000000720077220 */ /* 0x040fe20000400000 */
[----:B------:R-:W-:Y:S01]  /*7540*/  FFMA R0, R35, R20, R0 ;  /* 0x0000001423007223 */ /* 0x000fe20000000000 */
[----:B------:R-:W-:Y:S01]  /*7550*/  SHF.L.U32 R20, R41, 0x10, RZ ;  /* 0x0000001029147819 */ /* 0x000fe200000006ff */
[----:B------:R-:W-:Y:S01]  /*7560*/  FFMA R2, R35, R21, R2 ;  /* 0x0000001523027223 */ /* 0x000fe20000000002 */
[----:B------:R-:W-:Y:S01]  /*7570*/  SHF.L.U32 R21, R43, 0x10, RZ ;  /* 0x000000102b157819 */ /* 0x000fe200000006ff */
[C---:B------:R-:W-:Y:S01]  /*7580*/  FMUL R4, R32.reuse, R8 ;  /* 0x0000000820047220 */ /* 0x040fe20000400000 */
[----:B------:R-:W-:Y:S01]  /*7590*/  FMUL R5, R32, R9 ;  /* 0x0000000920057220 */ /* 0x000fe20000400000 */
[C---:B------:R-:W-:Y:S01]  /*75a0*/  FFMA R3, R35.reuse, R20, R3 ;  /* 0x0000001423037223 */ /* 0x040fe20000000003 */
[----:B------:R-:W-:Y:S01]  /*75b0*/  SHF.L.U32 R20, R42, 0x10, RZ ;  /* 0x000000102a147819 */ /* 0x000fe200000006ff */
[----:B------:R-:W-:Y:S01]  /*75c0*/  FFMA R7, R35, R36, R7 ;  /* 0x0000002423077223 */ /* 0x000fe20000000007 */
[----:B------:R-:W-:Y:S01]  /*75d0*/  LOP3.LUT R36, R43, 0xffff0000, RZ, 0xc0, !PT ;  /* 0xffff00002b247812 */ /* 0x000fe200078ec0ff */
[----:B------:R-:W-:Y:S01]  /*75e0*/  FMUL R6, R32, R10 ;  /* 0x0000000a20067220 */ /* 0x000fe20000400000 */
[----:B------:R-:W-:Y:S01]  /*75f0*/  F2FP.BF16.F32.PACK_AB R44, R2, R0 ;  /* 0x00000000022c723e */ /* 0x000fe200000010ff */
[C---:B------:R-:W-:Y:S01]  /*7600*/  FFMA R4, R35.reuse, R20, R4 ;  /* 0x0000001423047223 */ /* 0x040fe20000000004 */
[----:B------:R-:W-:Y:S01]  /*7610*/  LOP3.LUT R20, R42, 0xffff0000, RZ, 0xc0, !PT ;  /* 0xffff00002a147812 */ /* 0x000fe200078ec0ff */
[C---:B------:R-:W-:Y:S01]  /*7620*/  FMUL R11, R32.reuse, R11 ;  /* 0x0000000b200b7220 */ /* 0x040fe20000400000 */
[C---:B------:R-:W-:Y:S01]  /*7630*/  FMUL R8, R32.reuse, R12 ;  /* 0x0000000c20087220 */ /* 0x040fe20000400000 */
[C---:B------:R-:W-:Y:S01]  /*7640*/  FMUL R9, R32.reuse, R13 ;  /* 0x0000000d20097220 */ /* 0x040fe20000400000 */
[----:B------:R-:W-:Y:S01]  /*7650*/  FMUL R10, R32, R14 ;  /* 0x0000000e200a7220 */ /* 0x000fe20000400000 */
[C---:B------:R-:W-:Y:S01]  /*7660*/  FFMA R5, R35.reuse, R20, R5 ;  /* 0x0000001423057223 */ /* 0x040fe20000000005 */
[----:B------:R-:W-:Y:S01]  /*7670*/  LOP3.LUT R20, R48, 0xffff0000, RZ, 0xc0, !PT ;  /* 0xffff000030147812 */ /* 0x000fe200078ec0ff */
[C---:B------:R-:W-:Y:S01]  /*7680*/  FFMA R6, R35.reuse, R21, R6 ;  /* 0x0000001523067223 */ /* 0x040fe20000000006 */
[C---:B------:R-:W-:Y:S01]  /*7690*/  FFMA R11, R35.reuse, R36, R11 ;  /* 0x00000024230b7223 */ /* 0x040fe2000000000b */
[----:B------:R-:W-:Y:S01]  /*76a0*/  FFMA R8, R35, R37, R8 ;  /* 0x0000002523087223 */ /* 0x000fe20000000008 */
[----:B------:R-:W-:Y:S01]  /*76b0*/  SHF.L.U32 R21, R49, 0x10, RZ ;  /* 0x0000001031157819 */ /* 0x000fe200000006ff */
[----:B------:R-:W-:Y:S01]  /*76c0*/  FFMA R9, R35, R20, R9 ;  /* 0x0000001423097223 */ /* 0x000fe20000000009 */
[----:B------:R-:W-:Y:S01]  /*76d0*/  LOP3.LUT R20, R49, 0xffff0000, RZ, 0xc0, !PT ;  /* 0xffff000031147812 */ /* 0x000fe200078ec0ff */
[C---:B------:R-:W-:Y:S01]  /*76e0*/  FMUL R15, R32.reuse, R15 ;  /* 0x0000000f200f7220 */ /* 0x040fe20000400000 */
[----:B------:R-:W-:Y:S01]  /*76f0*/  FMUL R12, R32, R16 ;  /* 0x00000010200c7220 */ /* 0x000fe20000400000 */
[C---:B------:R-:W-:Y:S01]  /*7700*/  FFMA R10, R35.reuse, R21, R10 ;  /* 0x00000015230a7223 */ /* 0x040fe2000000000a */
[C---:B------:R-:W-:Y:S01]  /*7710*/  SHF.L.U32 R21, R50.reuse, 0x10, RZ ;  /* 0x0000001032157819 */ /* 0x040fe200000006ff */
[----:B------:R-:W-:Y:S01]  /*7720*/  FFMA R15, R35, R20, R15 ;  /* 0x00000014230f7223 */ /* 0x000fe2000000000f */
[----:B------:R-:W-:Y:S01]  /*7730*/  LOP3.LUT R20, R50, 0xffff0000, RZ, 0xc0, !PT ;  /* 0xffff000032147812 */ /* 0x000fe200078ec0ff */
        /* <DEDUP_REMOVED lines=8> */
[----:B------:R-:W-:Y:S01]  /*77c0*/  FFMA R13, R35, R20, R13 ;  /* 0x00000014230d7223 */ /* 0x000fe2000000000d */
[----:B------:R-:W-:Y:S01]  /*77d0*/  F2FP.BF16.F32.PACK_AB R47, R11, R6 ;  /* 0x000000060b2f723e */ /* 0x000fe200000010ff */
[C---:B------:R-:W-:Y:S01]  /*77e0*/  FFMA R14, R35.reuse, R37, R14 ;  /* 0x00000025230e7223 */ /* 0x040fe2000000000e */
[----:B------:R-:W-:Y:S01]  /*77f0*/  FFMA R19, R35, R36, R19 ;  /* 0x0000002423137223 */ /* 0x000fe20000000013 */
[----:B------:R-:W-:Y:S02]  /*7800*/  F2FP.BF16.F32.PACK_AB R84, R9, R8 ;  /* 0x000000080954723e */ /* 0x000fe400000010ff */
        /* <DEDUP_REMOVED lines=13> */
[----:B------:R-:W-:Y:S02]  /*78e0*/  UIADD3 UR12, UP0, UPT, UR52, 0x680, URZ ;  /* 0x00000680340c7890 */ /* 0x000fe4000ff1e0ff */
[----:B------:R-:W-:Y:S02]  /*78f0*/  UIADD3 UR9, UPT, UPT, UR41, 0x10, URZ ;  /* 0x0000001029097890 */ /* 0x000fe4000fffe0ff */
[----:B------:R-:W-:Y:S02]  /*7900*/  UIADD3 UR8, UPT, UPT, UR48, 0x1200, URZ ;  /* 0x0000120030087890 */ /* 0x000fe4000fffe0ff */
[----:B------:R-:W-:Y:S01]  /*7910*/  UIADD3.X UR13, UPT, UPT, URZ, UR53, URZ, UP0, !UPT ;  /* 0x00000035ff0d7290 */ /* 0x000fe200087fe4ff */
[----:B------:R-:W-:Y:S01]  /*7920*/  UMOV UR10, UR42 ;  /* 0x0000002a000a7c82 */ /* 0x000fe20008000000 */
[----:B------:R-:W-:Y:S01]  /*7930*/  UMOV UR11, UR36 ;  /* 0x00000024000b7c82 */ /* 0x000fe20008000000 */
[----:B------:R-:W-:Y:S02]  /*7940*/  UIADD3 UR5, UPT, UPT, UR41, 0x50, URZ ;  /* 0x0000005029057890 */ /* 0x000fe4000fffe0ff */
[----:B------:R-:W-:Y:S01]  /*7950*/  UIADD3 UR4, UPT, UPT, UR48, 0x1a00, URZ ;  /* 0x00001a0030047890 */ /* 0x000fe2000fffe0ff */
[----:B------:R-:W-:Y:S03]  /*7960*/  UMOV UR6, UR42 ;  /* 0x0000002a00067c82 */ /* 0x000fe60008000000 */
[----:B------:R2:W-:Y:S01]  /*7970*/  UTMASTG.3D [UR8], [UR12] ;  /* 0x000000080c0073b5 */ /* 0x0005e20008010000 */
[----:B------:R-:W-:Y:S04]  /*7980*/  UMOV UR7, UR36 ;  /* 0x0000002400077c82 */ /* 0x000fe80008000000 */
[----:B------:R2:W-:Y:S01]  /*7990*/  UTMASTG.3D [UR4], [UR12] ;  /* 0x000000040c0073b5 */ /* 0x0005e20008010000 */
[----:B------:R0:W-:Y:S01]  /*79a0*/  UTMACMDFLUSH ;  /* 0x00000000000079b7 */ /* 0x0001e20000000000 */
[----:B--2---:R-:W-:Y:S04]  /*79b0*/  DEPBAR.LE SB0, 0x1 ;  /* 0x000080400000791a */ /* 0x004fe80000000000 */
.L_x_136:
[----:B------:R-:W-:Y:S05]  /*79c0*/  BSYNC.RECONVERGENT B0 ;  /* 0x0000000000007941 */ /* 0x000fea0003800200 */
.L_x_135:
[----:B------:R-:W-:Y:S01]  /*79d0*/  BAR.SYNC.DEFER_BLOCKING 0x1, 0x80 ;  /* 0x0042000000007b1d */ /* 0x000fe20000010000 */
[----:B------:R-:W-:Y:S04]  /*79e0*/  UIADD3 UR40, UPT, UPT, UR51, 0x1, URZ ;  /* 0x0000000133287890 */ /* 0x000fe8000fffe0ff */
[----:B------:R-:W-:Y:S04]  /*79f0*/  UISETP.NE.AND UP0, UPT, UR40, 0x4, UPT ;  /* 0x000000042800788c */ /* 0x000fe8000bf05270 */
[----:B------:R-:W-:Y:S01]  /*7a00*/  USEL UR40, UR40, URZ, UP0 ;  /* 0x000000ff28287287 */ /* 0x000fe20008000000 */
[----:B------:R2:W-:Y:S01]  /*7a10*/  @P6 SYNCS.ARRIVE.TRANS64.RED.A1T0 RZ, [R82+URZ], RZ ;  /* 0x000000ff52ff69a7 */ /* 0x0005e200081004ff */
[----:B------:R-:W-:Y:S01]  /*7a20*/  BSSY B1, `(.L_x_137) ;  /* 0x0000013000017945 */ /* 0x000fe20003800000 */
[----:B------:R-:W3:Y:S02]  /*7a30*/  @P6 SYNCS.PHASECHK.TRANS64.TRYWAIT P0, [R83+URZ+0xd0], R88 ;  /* 0x0000d058530065a7 */ /* 0x000ee400080011ff */
[----:B---3--:R-:W-:Y:S01]  /*7a40*/  @P6 SEL R39, RZ, 0x1, !P0 ;  /* 0x00000001ff276807 */ /* 0x008fe20004000000 */
[----:B--2---:R-:W-:Y:S06]  /*7a50*/  @!P6 BRA `(.L_x_138) ;  /* 0x00000000003ce947 */ /* 0x004fec0003800000 */
[----:B------:R-:W-:Y:S01]  /*7a60*/  ISETP.NE.AND P1, PT, R80, RZ, PT ;  /* 0x000000ff5000720c */ /* 0x000fe20003f25270 */
[----:B------:R-:W-:Y:S01]  /*7a70*/  BSSY B0, `(.L_x_139) ;  /* 0x0000009000007945 */ /* 0x000fe20003800000 */
[----:B------:R-:W-:Y:S11]  /*7a80*/  ISETP.NE.AND P0, PT, R39, RZ, PT ;  /* 0x000000ff2700720c */ /* 0x000ff60003f05270 */
[----:B------:R-:W-:Y:S05]  /*7a90*/  @P1 IMAD R2, R38, 0x1000, R77 ;  /* 0x0000100026021824 */ /* 0x000fea00078e024d */
[----:B------:R-:W-:Y:S05]  /*7aa0*/  @P1 IADD3 R0, PT, PT, R2, UR48, RZ ;  /* 0x0000003002001c10 */ /* 0x000fea000fffe0ff */
[----:B------:R-:W-:Y:S01]  /*7ab0*/  @P1 IMAD.IADD R0, R81, 0x1, R0 ;  /* 0x0000000151001824 */ /* 0x000fe200078e0200 */
[----:B------:R-:W-:Y:S06]  /*7ac0*/  @P0 BRA `(.L_x_140) ;  /* 0x00000000000c0947 */ /* 0x000fec0003800000 */
[----:B------:R-:W-:Y:S04]  /*7ad0*/  SHF.L.U32 R4, R71, 0x1f, RZ ;  /* 0x0000001f47047819 */ /* 0x000fe800000006ff */
[----:B------:R-:W2:Y:S02]  /*7ae0*/  SYNCS.PHASECHK.TRANS64.TRYWAIT P0, [R83+URZ+0xd0], R4 ;  /* 0x0000d004530075a7 */ /* 0x000ea400080011ff */
[----:B--2---:R-:W-:Y:S05]  /*7af0*/  @!P0 BRA `(.L_x_141) ;  /* 0x0000002000c88947 */ /* 0x004fea0003800000 */
.L_x_140:
[----:B------:R-:W-:Y:S05]  /*7b00*/  BSYNC B0 ;  /* 0x0000000000007941 */ /* 0x000fea0003800000 */
.L_x_139:
[----:B------:R-:W-:Y:S02]  /*7b10*/  ISETP.NE.AND P0, PT, R80, RZ, PT ;  /* 0x000000ff5000720c */ /* 0x000fe40003f05270 */
[----:B------:R-:W-:Y:S11]  /*7b20*/  IADD3 R38, PT, PT, R38, 0x1, RZ ;  /* 0x0000000126267810 */ /* 0x000ff60007ffe0ff */
[----:B------:R3:W4:Y:S04]  /*7b30*/  @P0 LDS.128 R40, [R2+UR48+0x200] ;  /* 0x0002003002280984 */ /* 0x0007280008000c00 */
[----:B------:R3:W1:Y:S02]  /*7b40*/  @P0 LDS.128 R48, [R0+0x200] ;  /* 0x0002000000300984 */ /* 0x0006640000000c00 */
.L_x_138:
[----:B------:R-:W-:Y:S05]  /*7b50*/  BSYNC B1 ;  /* 0x0000000000017941 */ /* 0x000fea0003800000 */
.L_x_137:
[----:B------:R-:W-:Y:S05]  /*7b60*/  VIADD R3, R34, 0x20 ;  /* 0x0000002022037836 */ /* 0x000fea0000000000 */
[----:B------:R-:W-:Y:S04]  /*7b70*/  SHF.R.U32.HI R3, RZ, 0x15, R3 ;  /* 0x00000015ff037819 */ /* 0x000fe80000011603 */
[----:B------:R-:W-:Y:S11]  /*7b80*/  LOP3.LUT P0, RZ, R3, 0x3, R66, 0x48, !PT ;  /* 0x0000000303ff7812 */ /* 0x000ff60007804842 */
[----:B------:R-:W-:Y:S02]  /*7b90*/  @!UPT UIADD3 URZ, UPT, UPT, URZ, URZ, URZ ;  /* 0x000000fffffff290 */ /* 0x000fe4000fffe0ff */
[----:B------:R-:W-:Y:S05]  /*7ba0*/  @!P0 BRA `(.L_x_142) ;  /* 0x0000000000408947 */ /* 0x000fea0003800000 */
[----:B------:R-:W5:Y:S01]  /*7bb0*/  LDCU.64 UR8, c[0x4][0x70] ;  /* 0x01000e00ff0877ac */ /* 0x000f620008000a00 */
[----:B------:R-:W-:Y:S01]  /*7bc0*/  MOV R3, 0x0 ;  /* 0x0000000000037802 */ /* 0x000fe20000000f00 */
[----:B------:R-:W-:Y:S02]  /*7bd0*/  HFMA2 R12, -RZ, RZ, 0, 5.9604644775390625e-08 ;  /* 0x00000001ff0c7431 */ /* 0x000fe400000001ff */
[----:B------:R-:W-:Y:S02]  /*7be0*/  IMAD.MOV.U32 R8, RZ, RZ, 0x192 ;  /* 0x00000192ff087424 */ /* 0x000fe400078e00ff */
[----:B------:R-:W-:Y:S01]  /*7bf0*/  IMAD.MOV.U32 R13, RZ, RZ, RZ ;  /* 0x000000ffff0d7224 */ /* 0x000fe200078e00ff */
[----:B------:R-:W4:Y:S01]  /*7c00*/  LDCU.64 UR6, c[0x4][0x78] ;  /* 0x01000f00ff0677ac */ /* 0x000f220008000a00 */
[----:B---3--:R-:W3:Y:S01]  /*7c10*/  LDC.64 R2, c[0x4][R3] ;  /* 0x0100000003027b82 */ /* 0x008ee20000000a00 */
[----:B------:R-:W1:Y:S01]  /*7c20*/  LDCU.64 UR4, c[0x4][0x10] ;  /* 0x01000200ff0477ac */ /* 0x000e620008000a00 */
[----:B-----5:R-:W-:Y:S01]  /*7c30*/  MOV R5, UR9 ;  /* 0x0000000900057c02 */ /* 0x020fe20008000f00 */
[----:B--2---:R-:W-:Y:S01]  /*7c40*/  IMAD.U32 R4, RZ, RZ, UR8 ;  /* 0x00000008ff047e24 */ /* 0x004fe2000f8e00ff */
[----:B----4-:R-:W-:Y:S01]  /*7c50*/  MOV R7, UR7 ;  /* 0x0000000700077c02 */ /* 0x010fe20008000f00 */
[----:B------:R-:W-:Y:S01]  /*7c60*/  IMAD.U32 R6, RZ, RZ, UR6 ;  /* 0x00000006ff067e24 */ /* 0x000fe2000f8e00ff */
[----:B-1----:R-:W-:Y:S01]  /*7c70*/  MOV R11, UR5 ;  /* 0x00000005000b7c02 */ /* 0x002fe20008000f00 */
[----:B------:R-:W-:Y:S02]  /*7c80*/  IMAD.U32 R10, RZ, RZ, UR4 ;  /* 0x00000004ff0a7e24 */ /* 0x000fe4000f8e00ff */
[----:B------:R-:W-:Y:S07]  /*7c90*/  LEPC R20, `(.L_x_142) ;  /* 0x000000001014794e */ /* 0x000fee0000000000 */
[----:B---3--:R-:W-:Y:S05]  /*7ca0*/  CALL.ABS.NOINC R2 ;  /* 0x0000000002007343 */ /* 0x008fea0003c00000 */
.L_x_142:
        /* <DEDUP_REMOVED lines=10> */
[----:B--2---:R-:W3:Y:S01]  /*7d50*/  LDTM.x16 R4, tmem[UR4+0x20] ;  /* 0x00002004000479ee */ /* 0x004ee20008240000 */
[----:B------:R-:W-:Y:S02]  /*7d60*/  MOV R83, UR37 ;  /* 0x0000002500537c02 */ /* 0x000fe40008000f00 */
[----:B------:R-:W-:Y:S05]  /*7d70*/  LEA R88, R38, UR48, 0x3 ;  /* 0x0000003026587c11 */ /* 0x000fea000f8e18ff */
[----:B------:R-:W-:Y:S04]  /*7d80*/  @P6 LEA R82, R82, UR48, 0x3 ;  /* 0x0000003052526c11 */ /* 0x000fe8000f8e18ff */
[----:B------:R-:W-:Y:S04]  /*7d90*/  @P6 IADD3 R82, PT, PT, R82, 0xf0, RZ ;  /* 0x000000f052526810 */ /* 0x000fe80007ffe0ff */
[----:B------:R-:W-:Y:S02]  /*7da0*/  @P6 PRMT R82, R83, 0x654, R82 ;  /* 0x0000065453526816 */ /* 0x000fe40000000052 */
[----:B------:R-:W-:Y:S01]  /*7db0*/  @P6 SHF.L.U32 R83, R71, 0x1f, RZ ;  /* 0x0000001f47536819 */ /* 0x000fe200000006ff */
[C---:B---3--:R-:W-:Y:S01]  /*7dc0*/  FMUL R0, R32.reuse, R4 ;  /* 0x0000000420007220 */ /* 0x048fe20000400000 */
        /* <DEDUP_REMOVED lines=75> */
.L_x_144:
[----:B------:R-:W-:Y:S05]  /*8280*/  BSYNC.RECONVERGENT B0 ;  /* 0x0000000000007941 */ /* 0x000fea0003800200 */
.L_x_143:
        /* <DEDUP_REMOVED lines=19> */
.L_x_148:
[----:B------:R-:W-:Y:S05]  /*83c0*/  BSYNC B0 ;  /* 0x0000000000007941 */ /* 0x000fea0003800000 */
.L_x_147:
[----:B------:R-:W-:Y:S11]  /*83d0*/  ISETP.NE.AND P0, PT, R80, RZ, PT ;  /* 0x000000ff5000720c */ /* 0x000ff60003f05270 */
[----:B------:R-:W-:Y:S02]  /*83e0*/  @!UPT UIADD3 URZ, UPT, UPT, URZ, URZ, URZ ;  /* 0x000000fffffff290 */ /* 0x000fe4000fffe0ff */
[----:B------:R3:W4:Y:S04]  /*83f0*/  @P0 LDS.128 R40, [R38+UR48+0x200] ;  /* 0x0002003026280984 */ /* 0x0007280008000c00 */
[----:B------:R3:W1:Y:S02]  /*8400*/  @P0 LDS.128 R48, [R81+0x200] ;  /* 0x0002000051300984 */ /* 0x0006640000000c00 */
.L_x_146:
[----:B------:R-:W-:Y:S05]  /*8410*/  BSYNC B1 ;  /* 0x0000000000017941 */ /* 0x000fea0003800000 */
.L_x_145:
        /* <DEDUP_REMOVED lines=11> */
[----:B------:R-:W1:Y:S01]  /*84d0*/  LDC.64 R2, c[0x4][R3] ;  /* 0x0100000003027b82 */ /* 0x000e620000000a00 */
[----:B------:R-:W3:Y:S01]  /*84e0*/  LDCU.64 UR4, c[0x4][0x10] ;  /* 0x01000200ff0477ac */ /* 0x000ee20008000a00 */
[----:B--2---:R-:W-:Y:S01]  /*84f0*/  MOV R5, UR9 ;  /* 0x0000000900057c02 */ /* 0x004fe20008000f00 */
[----:B------:R-:W-:Y:S01]  /*8500*/  IMAD.U32 R4, RZ, RZ, UR8 ;  /* 0x00000008ff047e24 */ /* 0x000fe2000f8e00ff */
[----:B-----5:R-:W-:Y:S01]  /*8510*/  MOV R7, UR7 ;  /* 0x0000000700077c02 */ /* 0x020fe20008000f00 */
[----:B------:R-:W-:Y:S01]  /*8520*/  IMAD.U32 R6, RZ, RZ, UR6 ;  /* 0x00000006ff067e24 */ /* 0x000fe2000f8e00ff */
[----:B---3--:R-:W-:Y:S01]  /*8530*/  MOV R11, UR5 ;  /* 0x00000005000b7c02 */ /* 0x008fe20008000f00 */
[----:B------:R-:W-:Y:S02]  /*8540*/  IMAD.U32 R10, RZ, RZ, UR4 ;  /* 0x00000004ff0a7e24 */ /* 0x000fe4000f8e00ff */
[----:B------:R-:W-:Y:S07]  /*8550*/  LEPC R20, `(.L_x_150) ;  /* 0x000000001014794e */ /* 0x000fee0000000000 */
[----:B-1--4-:R-:W-:Y:S05]  /*8560*/  CALL.ABS.NOINC R2 ;  /* 0x0000000002007343 */ /* 0x012fea0003c00000 */
.L_x_150:
[----:B------:R-:W-:Y:S01]  /*8570*/  ISETP.NE.AND P0, PT, R72, RZ, PT ;  /* 0x000000ff4800720c */ /* 0x000fe20003f05270 */
[----:B------:R-:W-:Y:S05]  /*8580*/  WARPSYNC.ALL ;  /* 0x0000000000007948 */ /* 0x000fea0003800000 */
[----:B------:R-:W-:Y:S01]  /*8590*/  R2UR UR4, R34 ;  /* 0x00000000220472ca */ /* 0x000fe200000e0000 */
[----:B------:R-:W-:Y:S01]  /*85a0*/  BSSY.RECONVERGENT B0, `(.L_x_151) ;  /* 0x0000056000007945 */ /* 0x000fe20003800200 */
[C---:B----4-:R-:W-:Y:S02]  /*85b0*/  SHF.L.U32 R20, R40.reuse, 0x10, RZ ;  /* 0x0000001028147819 */ /* 0x050fe400000006ff */
[----:B------:R-:W-:Y:S02]  /*85c0*/  LOP3.LUT R36, R40, 0xffff0000, RZ, 0xc0, !PT ;  /* 0xffff000028247812 */ /* 0x000fe400078ec0ff */
[C---:B------:R-:W-:Y:S02]  /*85d0*/  SHF.L.U32 R21, R41.reuse, 0x10, RZ ;  /* 0x0000001029157819 */ /* 0x040fe400000006ff */
[----:B---3--:R-:W-:Y:S02]  /*85e0*/  LOP3.LUT R38, R41, 0xffff0000, RZ, 0xc0, !PT ;  /* 0xffff000029267812 */ /* 0x008fe400078ec0ff */
[C---:B------:R-:W-:Y:S02]  /*85f0*/  SHF.L.U32 R37, R42.reuse, 0x10, RZ ;  /* 0x000000102a257819 */ /* 0x040fe400000006ff */
[----:B------:R-:W-:Y:S01]  /*8600*/  LOP3.LUT R40, R42, 0xffff0000, RZ, 0xc0, !PT ;  /* 0xffff00002a287812 */ /* 0x000fe200078ec0ff */
[----:B------:R-:W2:Y:S01]  /*8610*/  LDTM.x16 R4, tmem[UR4+0x30] ;  /* 0x00003004000479ee */ /* 0x000ea20008240000 */
[C---:B------:R-:W-:Y:S01]  /*8620*/  SHF.L.U32 R39, R43.reuse, 0x10, RZ ;  /* 0x000000102b277819 */ /* 0x040fe200000006ff */
[----:B------:R-:W-:Y:S01]  /*8630*/  NOP ;  /* 0x0000000000007918 */ /* 0x000fe20000000000 */
[----:B------:R-:W-:Y:S02]  /*8640*/  LOP3.LUT R42, R43, 0xffff0000, RZ, 0xc0, !PT ;  /* 0xffff00002b2a7812 */ /* 0x000fe400078ec0ff */
[C---:B-1----:R-:W-:Y:S02]  /*8650*/  SHF.L.U32 R41, R48.reuse, 0x10, RZ ;  /* 0x0000001030297819 */ /* 0x042fe400000006ff */
[----:B------:R-:W-:Y:S02]  /*8660*/  LOP3.LUT R43, R48, 0xffff0000, RZ, 0xc0, !PT ;  /* 0xffff0000302b7812 */ /* 0x000fe400078ec0ff */
[----:B------:R-:W-:Y:S02]  /*8670*/  IADD3 R74, PT, PT, R74, 0x160, RZ ;  /* 0x000001604a4a7810 */ /* 0x000fe40007ffe0ff */
[C---:B------:R-:W-:Y:S02]  /*8680*/  SHF.L.U32 R44, R49.reuse, 0x10, RZ ;  /* 0x00000010312c7819 */ /* 0x040fe400000006ff */
[----:B------:R-:W-:Y:S02]  /*8690*/  LOP3.LUT R74, R74, 0xfefffff8, RZ, 0xc0, !PT ;  /* 0xfefffff84a4a7812 */ /* 0x000fe400078ec0ff */
[----:B------:R-:W-:Y:S02]  /*86a0*/  LOP3.LUT R46, R49, 0xffff0000, RZ, 0xc0, !PT ;  /* 0xffff0000312e7812 */ /* 0x000fe400078ec0ff */
[----:B--2---:R1:W-:Y:S01]  /*86b0*/  SYNCS.ARRIVE.TRANS64.RED.A1T0 RZ, [R74+URZ], RZ ;  /* 0x000000ff4aff79a7 */ /* 0x0043e200081004ff */
[C---:B------:R-:W-:Y:S02]  /*86c0*/  SHF.L.U32 R45, R50.reuse, 0x10, RZ ;  /* 0x00000010322d7819 */ /* 0x040fe400000006ff */
[----:B------:R-:W-:Y:S02]  /*86d0*/  LOP3.LUT R48, R50, 0xffff0000, RZ, 0xc0, !PT ;  /* 0xffff000032307812 */ /* 0x000fe400078ec0ff */
[----:B------:R-:W-:Y:S01]  /*86e0*/  SHF.L.U32 R47, R51, 0x10, RZ ;  /* 0x00000010332f7819 */ /* 0x000fe200000006ff */
[C---:B------:R-:W-:Y:S01]  /*86f0*/  FMUL R4, R32.reuse, R4 ;  /* 0x0000000420047220 */ /* 0x040fe20000400000 */
[C---:B------:R-:W-:Y:S01]  /*8700*/  FMUL R5, R32.reuse, R5 ;  /* 0x0000000520057220 */ /* 0x040fe20000400000 */
[C---:B------:R-:W-:Y:S01]  /*8710*/  FMUL R6, R32.reuse, R6 ;  /* 0x0000000620067220 */ /* 0x040fe20000400000 */
[C---:B------:R-:W-:Y:S01]  /*8720*/  FMUL R7, R32.reuse, R7 ;  /* 0x0000000720077220 */ /* 0x040fe20000400000 */
[C---:B------:R-:W-:Y:S01]  /*8730*/  FFMA R4, R35.reuse, R20, R4 ;  /* 0x0000001423047223 */ /* 0x040fe20000000004 */
        /* <DEDUP_REMOVED lines=19> */
[----:B------:R-:W-:Y:S01]  /*8870*/  FFMA R3, R35, R44, R3 ;  /* 0x0000002c23037223 */ /* 0x000fe20000000003 */
[----:B------:R-:W-:Y:S01]  /*8880*/  LOP3.LUT R50, R51, 0xffff0000, RZ, 0xc0, !PT ;  /* 0xffff000033327812 */ /* 0x000fe200078ec0ff */
[C---:B------:R-:W-:Y:S01]  /*8890*/  FMUL R14, R32.reuse, R18 ;  /* 0x00000012200e7220 */ /* 0x040fe20000400000 */
[----:B------:R-:W-:Y:S01]  /*88a0*/  FFMA R15, R35, R46, R15 ;  /* 0x0000002e230f7223 */ /* 0x000fe2000000000f */
[----:B------:R-:W-:Y:S01]  /*88b0*/  FMUL R19, R32, R19 ;  /* 0x0000001320137220 */ /* 0x000fe20000400000 */
[----:B------:R-:W-:Y:S01]  /*88c0*/  F2FP.BF16.F32.PACK_AB R80, R5, R4 ;  /* 0x000000040550723e */ /* 0x000fe200000010ff */
[----:B------:R-:W-:Y:S01]  /*88d0*/  FFMA R12, R35, R45, R12 ;  /* 0x0000002d230c7223 */ /* 0x000fe2000000000c */
[----:B------:R-:W-:Y:S01]  /*88e0*/  F2FP.BF16.F32.PACK_AB R81, R7, R6 ;  /* 0x000000060751723e */ /* 0x000fe200000010ff */
[----:B------:R-:W-:Y:S01]  /*88f0*/  FFMA R13, R35, R48, R13 ;  /* 0x00000030230d7223 */ /* 0x000fe2000000000d */
[----:B------:R-:W-:Y:S01]  /*8900*/  F2FP.BF16.F32.PACK_AB R82, R9, R8 ;  /* 0x000000080952723e */ /* 0x000fe200000010ff */
[----:B------:R-:W-:Y:S01]  /*8910*/  FFMA R14, R35, R47, R14 ;  /* 0x0000002f230e7223 */ /* 0x000fe2000000000e */
[----:B------:R-:W-:Y:S01]  /*8920*/  F2FP.BF16.F32.PACK_AB R83, R11, R10 ;  /* 0x0000000a0b53723e */ /* 0x000fe200000010ff */
[----:B------:R-:W-:Y:S01]  /*8930*/  FFMA R19, R35, R50, R19 ;  /* 0x0000003223137223 */ /* 0x000fe20000000013 */
[----:B------:R-:W-:Y:S02]  /*8940*/  F2FP.BF16.F32.PACK_AB R84, R2, R0 ;  /* 0x000000000254723e */ /* 0x000fe400000010ff */
[----:B------:R-:W-:Y:S01]  /*8950*/  F2FP.BF16.F32.PACK_AB R85, R15, R3 ;  /* 0x000000030f55723e */ /* 0x000fe200000010ff */
[----:B------:R1:W-:Y:S01]  /*8960*/  STS.128 [R77+UR48+0x3200], R80 ;  /* 0x003200504d007988 */ /* 0x0003e20008000c30 */
        /* <DEDUP_REMOVED lines=25> */
.L_x_152:
[----:B------:R-:W-:Y:S05]  /*8b00*/  BSYNC.RECONVERGENT B0 ;  /* 0x0000000000007941 */ /* 0x000fea0003800200 */
.L_x_151:
[----:B------:R-:W-:Y:S01]  /*8b10*/  BAR.SYNC.DEFER_BLOCKING 0x1, 0x80 ;  /* 0x0042000000007b1d */ /* 0x000fe20000010000 */
[----:B------:R-:W-:Y:S01]  /*8b20*/  UISETP.NE.AND UP0, UPT, UR49, -0x4, UPT ;  /* 0xfffffffc3100788c */ /* 0x000fe2000bf05270 */
[----:B------:R-:W-:Y:S08]  /*8b30*/  IADD3 R0, PT, PT, R30, 0x1, RZ ;  /* 0x000000011e007810 */ /* 0x000ff00007ffe0ff */
[----:B------:R-:W-:Y:S05]  /*8b40*/  BRA.U !UP0, `(.L_x_153) ;  /* 0x0000000108287547 */ /* 0x000fea000b800000 */
[----:B------:R-:W-:Y:S01]  /*8b50*/  ISETP.NE.AND P0, PT, R78, RZ, PT ;  /* 0x000000ff4e00720c */ /* 0x000fe20003f05270 */
[----:B------:R-:W-:Y:S01]  /*8b60*/  IMAD.U32 R3, RZ, RZ, UR51 ;  /* 0x00000033ff037e24 */ /* 0x000fe2000f8e00ff */
[----:B------:R-:W-:Y:S01]  /*8b70*/  UIADD3 UR51, UPT, UPT, UR51, 0x1, URZ ;  /* 0x0000000133337890 */ /* 0x000fe2000fffe0ff */
[----:B------:R-:W-:Y:S03]  /*8b80*/  IMAD.U32 R2, RZ, RZ, UR37 ;  /* 0x00000025ff027e24 */ /* 0x000fe6000f8e00ff */
[----:B------:R-:W-:Y:S04]  /*8b90*/  UISETP.NE.AND UP0, UPT, UR51, 0x4, UPT ;  /* 0x000000043300788c */ /* 0x000fe8000bf05270 */
[----:B------:R-:W-:Y:S03]  /*8ba0*/  USEL UR51, UR51, URZ, UP0 ;  /* 0x000000ff33337287 */ /* 0x000fe60008000000 */
[----:B------:R-:W-:Y:S05]  /*8bb0*/  @P0 LEA R3, R3, UR48, 0x3 ;  /* 0x0000003003030c11 */ /* 0x000fea000f8e18ff */
[----:B------:R-:W-:Y:S05]  /*8bc0*/  @P0 VIADD R3, R3, 0xf0 ;  /* 0x000000f003030836 */ /* 0x000fea0000000000 */
[----:B------:R-:W-:Y:S04]  /*8bd0*/  @P0 PRMT R2, R2, 0x654, R3 ;  /* 0x0000065402020816 */ /* 0x000fe80000000003 */
[----:B------:R2:W-:Y:S03]  /*8be0*/  @P0 SYNCS.ARRIVE.TRANS64.RED.A1T0 RZ, [R2+URZ], RZ ;  /* 0x000000ff02ff09a7 */ /* 0x0005e600081004ff */
.L_x_153:
[----:B------:R-:W-:Y:S01]  /*8bf0*/  ISETP.NE.AND P2, PT, R73, RZ, PT ;  /* 0x000000ff4900720c */ /* 0x000fe20003f45270 */
[----:B------:R-:W-:Y:S01]  /*8c00*/  UIADD3 UR49, UPT, UPT, UR49, 0x4, URZ ;  /* 0x0000000431317890 */ /* 0x000fe2000fffe0ff */
[----:B------:R-:W-:Y:S01]  /*8c10*/  ISETP.NE.AND P0, PT, R76, 0x2, PT ;  /* 0x000000024c00780c */ /* 0x000fe20003f05270 */
[----:B------:R-:W-:Y:S01]  /*8c20*/  IMAD.IADD R20, R29, 0x1, R58 ;  /* 0x000000011d147824 */ /* 0x000fe200078e023a */
[----:B------:R-:W-:Y:S01]  /*8c30*/  ISETP.NE.AND P1, PT, R0, 0x4, PT ;  /* 0x000000040000780c */ /* 0x000fe20003f25270 */
[----:B------:R-:W-:Y:S01]  /*8c40*/  IMAD.IADD R21, R31, 0x1, R60 ;  /* 0x000000011f157824 */ /* 0x000fe200078e023c */
[----:B--2---:R-:W-:Y:S02]  /*8c50*/  SEL R2, RZ, 0x1, P0 ;  /* 0x00000001ff027807 */ /* 0x004fe40000000000 */
[----:B------:R-:W-:Y:S02]  /*8c60*/  SEL R3, RZ, 0x1, P1 ;  /* 0x00000001ff037807 */ /* 0x000fe40000800000 */
[----:B------:R-:W-:Y:S02]  /*8c70*/  LOP3.LUT R69, R69, R2, RZ, 0x3c, !PT ;  /* 0x0000000245457212 */ /* 0x000fe400078e3cff */
[----:B------:R-:W-:Y:S02]  /*8c80*/  LOP3.LUT R70, R70, R3, RZ, 0x3c, !PT ;  /* 0x0000000346467212 */ /* 0x000fe400078e3cff */
[----:B------:R-:W-:Y:S02]  /*8c90*/  @P2 R2UR UR36, R68 ;  /* 0x00000000442422ca */ /* 0x000fe400000e0000 */
[----:B------:R-:W-:Y:S02]  /*8ca0*/  SEL R76, R76, RZ, P0 ;  /* 0x000000ff4c4c7207 */ /* 0x000fe40000000000 */
[----:B------:R-:W-:Y:S01]  /*8cb0*/  SEL R30, R0, RZ, P1 ;  /* 0x000000ff001e7207 */ /* 0x000fe20000800000 */
[----:B------:R-:W-:Y:S10]  /*8cc0*/  @P2 BRA `(.L_x_154) ;  /* 0xffffffcc00d42947 */ /* 0x000ff4000383ffff */
[----:B------:R-:W-:-:S09]  /*8cd0*/  UISETP.NE.AND UP0, UPT, UR50, URZ, UPT ;  /* 0x000000ff3200728c */ /* 0x000fd2000bf05270 */
[----:B------:R-:W-:Y:S05]  /*8ce0*/  BRA.U !UP0, `(.L_x_155) ;  /* 0x0000000108487547 */ /* 0x000fea000b800000 */
[----:B------:R-:W2:Y:S02]  /*8cf0*/  LDCU.64 UR4, c[0x0][0x890] ;  /* 0x00011200ff0477ac */ /* 0x000ea40008000a00 */
[----:B--2---:R-:W-:-:S04]  /*8d00*/  UISETP.NE.U32.AND UP0, UPT, UR4, URZ, UPT ;  /* 0x000000ff0400728c */ /* 0x004fc8000bf05070 */
[----:B------:R-:W-:-:S09]  /*8d10*/  UISETP.NE.AND.EX UP0, UPT, UR5, URZ, UPT, UP0 ;  /* 0x000000ff0500728c */ /* 0x000fd2000bf05300 */
[----:B------:R-:W-:Y:S05]  /*8d20*/  BRA.U UP0, `(.L_x_156) ;  /* 0x00000001000c7547 */ /* 0x000fea000b800000 */
[----:B------:R-:W-:-:S13]  /*8d30*/  FSETP.NEU.AND P0, PT, R35, RZ, PT ;  /* 0x000000ff2300720b */ /* 0x000fda0003f0d000 */
[----:B------:R-:W-:Y:S05]  /*8d40*/  @!P0 EXIT ;  /* 0x000000000000894d */ /* 0x000fea0003800000 */
[----:B------:R-:W-:Y:S05]  /*8d50*/  BRA `(.L_x_155) ;  /* 0x00000000002c7947 */ /* 0x000fea0003800000 */
.L_x_156:
[----:B------:R-:W-:Y:S01]  /*8d60*/  ISETP.NE.AND P0, PT, R75, RZ, PT ;  /* 0x000000ff4b00720c */ /* 0x000fe20003f05270 */
[----:B------:R-:W-:-:S12]  /*8d70*/  BSSY.RECONVERGENT B0, `(.L_x_155) ;  /* 0x0000009000007945 */ /* 0x000fd80003800200 */
[----:B------:R-:W-:Y:S05]  /*8d80*/  @P0 BRA `(.L_x_157) ;  /* 0x0000000000140947 */ /* 0x000fea0003800000 */
[----:B------:R-:W2:Y:S02]  /*8d90*/  LDCU.64 UR4, c[0x0][0x888] ;  /* 0x00011100ff0477ac */ /* 0x000ea40008000a00 */
[----:B--2---:R-:W-:-:S04]  /*8da0*/  ISETP.NE.U32.AND P0, PT, RZ, UR4, PT ;  /* 0x00000004ff007c0c */ /* 0x004fc8000bf05070 */
[----:B------:R-:W-:-:S13]  /*8db0*/  ISETP.NE.AND.EX P0, PT, RZ, UR5, PT, P0 ;  /* 0x00000005ff007c0c */ /* 0x000fda000bf05300 */
[----:B------:R-:W-:Y:S05]  /*8dc0*/  @!P0 EXIT ;  /* 0x000000000000894d */ /* 0x000fea0003800000 */
[----:B------:R-:W-:Y:S05]  /*8dd0*/  BRA `(.L_x_158) ;  /* 0x0000000000087947 */ /* 0x000fea0003800000 */
.L_x_157:
[----:B------:R-:W-:-:S13]  /*8de0*/  FSETP.NEU.AND P0, PT, R35, RZ, PT ;  /* 0x000000ff2300720b */ /* 0x000fda0003f0d000 */
[----:B------:R-:W-:Y:S05]  /*8df0*/  @!P0 EXIT ;  /* 0x000000000000894d */ /* 0x000fea0003800000 */
.L_x_158:
[----:B------:R-:W-:Y:S05]  /*8e00*/  BSYNC.RECONVERGENT B0 ;  /* 0x0000000000007941 */ /* 0x000fea0003800200 */
.L_x_155:
[----:B------:R-:W-:Y:S01]  /*8e10*/  ULEA UR4, UR51, UR48, 0x3 ;  /* 0x0000003033047291 */ /* 0x000fe2000f8e18ff */
[----:B------:R-:W-:-:S04]  /*8e20*/  DEPBAR.LE SB0, 0x0 ;  /* 0x000080000000791a */ /* 0x000fc80000000000 */
[----:B------:R-:W-:-:S04]  /*8e30*/  UIADD3 UR4, UPT, UPT, UR4, 0xf0, URZ ;  /* 0x000000f004047890 */ /* 0x000fc8000fffe0ff */
[----:B------:R-:W-:-:S09]  /*8e40*/  UPRMT UR4, UR37, 0x654, UR4 ;  /* 0x0000065425047896 */ /* 0x000fd20008000004 */
[----:B------:R-:W-:Y:S01]  /*8e50*/  SYNCS.ARRIVE.TRANS64.RED.A1T0 RZ, [UR4], RZ ;  /* 0x000000ffffff79a7 */ /* 0x000fe20008100404 */
[----:B------:R-:W-:Y:S05]  /*8e60*/  EXIT ;  /* 0x000000000000794d */ /* 0x000fea0003800000 */
.L_x_25:
[----:B--2---:R2:W4:Y:S02]  /*8e70*/  SYNCS.PHASECHK.TRANS64.TRYWAIT P0, [R3+URZ+0x190], R2 ;  /* 0x00019002030075a7 */ /* 0x00452400080011ff */
[----:B----4-:R-:W-:Y:S05]  /*8e80*/  @!P0 NANOSLEEP.SYNCS 0x989680 ;  /* 0x009896800000895d */ /* 0x010fea0003900000 */
[----:B------:R-:W4:Y:S02]  /*8e90*/  @!P0 SYNCS.PHASECHK.TRANS64 P0, [R3+URZ+0x190], R2 ;  /* 0x00019002030085a7 */ /* 0x000f2400080010ff */
[----:B----4-:R-:W-:Y:S05]  /*8ea0*/  @!P0 BRA `(.L_x_25) ;  /* 0xfffffffc00f08947 */ /* 0x010fea000383ffff */
[----:B------:R-:W-:Y:S05]  /*8eb0*/  BRA `(.L_x_159) ;  /* 0xffffff8800a87947 */ /* 0x000fea000383ffff */
.L_x_28:
[----:B-1----:R-:W-:-:S07]  /*8ec0*/  MOV R2, UR33 ;  /* 0x0000002100027c02 */ /* 0x002fce0008000f00 */
.L_x_160:
[----:B-1----:R1:W2:Y:S02]  /*8ed0*/  SYNCS.PHASECHK.TRANS64.TRYWAIT P0, [R2+URZ+0x68], R5 ;  /* 0x00006805020075a7 */ /* 0x0022a400080011ff */
[----:B--2---:R-:W-:Y:S05]  /*8ee0*/  @!P0 NANOSLEEP.SYNCS 0x989680 ;  /* 0x009896800000895d */ /* 0x004fea0003900000 */
[----:B------:R-:W2:Y:S02]  /*8ef0*/  @!P0 SYNCS.PHASECHK.TRANS64 P0, [R2+URZ+0x68], R5 ;  /* 0x00006805020085a7 */ /* 0x000ea400080010ff */
[----:B--2---:R-:W-:Y:S05]  /*8f00*/  @!P0 BRA `(.L_x_160) ;  /* 0xfffffffc00f08947 */ /* 0x004fea000383ffff */
[----:B------:R-:W-:Y:S05]  /*8f10*/  BRA `(.L_x_27) ;  /* 0xffffff8c000c7947 */ /* 0x000fea000383ffff */
.L_x_35:
[----:B-1----:R-:W-:-:S07]  /*8f20*/  MOV R2, UR17 ;  /* 0x0000001100027c02 */ /* 0x002fce0008000f00 */
.L_x_161:
[----:B-1----:R1:W2:Y:S02]  /*8f30*/  SYNCS.PHASECHK.TRANS64.TRYWAIT P0, [R2+URZ+0x68], R5 ;  /* 0x00006805020075a7 */ /* 0x0022a400080011ff */
[----:B--2---:R-:W-:Y:S05]  /*8f40*/  @!P0 NANOSLEEP.SYNCS 0x989680 ;  /* 0x009896800000895d */ /* 0x004fea0003900000 */
[----:B------:R-:W2:Y:S02]  /*8f50*/  @!P0 SYNCS.PHASECHK.TRANS64 P0, [R2+URZ+0x68], R5 ;  /* 0x00006805020085a7 */ /* 0x000ea400080010ff */
[----:B--2---:R-:W-:Y:S05]  /*8f60*/  @!P0 BRA `(.L_x_161) ;  /* 0xfffffffc00f08947 */ /* 0x004fea000383ffff */
[----:B------:R-:W-:Y:S05]  /*8f70*/  BRA `(.L_x_34) ;  /* 0xffffff8c00c47947 */ /* 0x000fea000383ffff */
.L_x_40:
[----:B-1----:R1:W2:Y:S02]  /*8f80*/  SYNCS.PHASECHK.TRANS64.TRYWAIT P0, [R2+URZ+0x120], R3 ;  /* 0x00012003020075a7 */ /* 0x0022a400080011ff */
[----:B--2---:R-:W-:Y:S05]  /*8f90*/  @!P0 NANOSLEEP.SYNCS 0x989680 ;  /* 0x009896800000895d */ /* 0x004fea0003900000 */
[----:B------:R-:W2:Y:S02]  /*8fa0*/  @!P0 SYNCS.PHASECHK.TRANS64 P0, [R2+URZ+0x120], R3 ;  /* 0x00012003020085a7 */ /* 0x000ea400080010ff */
[----:B--2---:R-:W-:Y:S05]  /*8fb0*/  @!P0 BRA `(.L_x_40) ;  /* 0xfffffffc00f08947 */ /* 0x004fea000383ffff */
[----:B------:R-:W-:Y:S05]  /*8fc0*/  BRA `(.L_x_162) ;  /* 0xffffff9000647947 */ /* 0x000fea000383ffff */
.L_x_44:
[----:B---3--:R-:W-:-:S07]  /*8fd0*/  MOV R0, UR4 ;  /* 0x0000000400007c02 */ /* 0x008fce0008000f00 */
.L_x_163:
[----:B-1----:R1:W2:Y:S02]  /*8fe0*/  SYNCS.PHASECHK.TRANS64.TRYWAIT P0, [R0+URZ], R3 ;  /* 0x00000003000075a7 */ /* 0x0022a400080011ff */
[----:B--2---:R-:W-:Y:S05]  /*8ff0*/  @!P0 NANOSLEEP.SYNCS 0x989680 ;  /* 0x009896800000895d */ /* 0x004fea0003900000 */
[----:B------:R-:W2:Y:S02]  /*9000*/  @!P0 SYNCS.PHASECHK.TRANS64 P0, [R0+URZ], R3 ;  /* 0x00000003000085a7 */ /* 0x000ea400080010ff */
[----:B--2---:R-:W-:Y:S05]  /*9010*/  @!P0 BRA `(.L_x_163) ;  /* 0xfffffffc00f08947 */ /* 0x004fea000383ffff */
[----:B------:R-:W-:Y:S05]  /*9020*/  BRA `(.L_x_164) ;  /* 0xffffff9400d47947 */ /* 0x000fea000383ffff */
.L_x_45:
[----:B---3--:R-:W-:-:S07]  /*9030*/  MOV R0, UR4 ;  /* 0x0000000400007c02 */ /* 0x008fce0008000f00 */
.L_x_165:
[----:B-1----:R1:W2:Y:S02]  /*9040*/  SYNCS.PHASECHK.TRANS64.TRYWAIT P0, [R0+URZ], R3 ;  /* 0x00000003000075a7 */ /* 0x0022a400080011ff */
[----:B--2---:R-:W-:Y:S05]  /*9050*/  @!P0 NANOSLEEP.SYNCS 0x989680 ;  /* 0x009896800000895d */ /* 0x004fea0003900000 */
[----:B------:R-:W2:Y:S02]  /*9060*/  @!P0 SYNCS.PHASECHK.TRANS64 P0, [R0+URZ], R3 ;  /* 0x00000003000085a7 */ /* 0x000ea400080010ff */
[----:B--2---:R-:W-:Y:S05]  /*9070*/  @!P0 BRA `(.L_x_165) ;  /* 0xfffffffc00f08947 */ /* 0x004fea000383ffff */
[----:B------:R-:W-:Y:S05]  /*9080*/  BRA `(.L_x_166) ;  /* 0xffffff9400e07947 */ /* 0x000fea000383ffff */
.L_x_46:
[----:B---3--:R-:W-:-:S07]  /*9090*/  MOV R0, UR4 ;  /* 0x0000000400007c02 */ /* 0x008fce0008000f00 */
.L_x_167:
[----:B-1----:R1:W2:Y:S02]  /*90a0*/  SYNCS.PHASECHK.TRANS64.TRYWAIT P0, [R0+URZ], R3 ;  /* 0x00000003000075a7 */ /* 0x0022a400080011ff */
[----:B--2---:R-:W-:Y:S05]  /*90b0*/  @!P0 NANOSLEEP.SYNCS 0x989680 ;  /* 0x009896800000895d */ /* 0x004fea0003900000 */
[----:B------:R-:W2:Y:S02]  /*90c0*/  @!P0 SYNCS.PHASECHK.TRANS64 P0, [R0+URZ], R3 ;  /* 0x00000003000085a7 */ /* 0x000ea400080010ff */
[----:B--2---:R-:W-:Y:S05]  /*90d0*/  @!P0 BRA `(.L_x_167) ;  /* 0xfffffffc00f08947 */ /* 0x004fea000383ffff */
[----:B------:R-:W-:Y:S05]  /*90e0*/  BRA `(.L_x_168) ;  /* 0xffffff9400ec7947 */ /* 0x000fea000383ffff */
.L_x_47:
[----:B---3--:R-:W-:-:S07]  /*90f0*/  MOV R0, UR4 ;  /* 0x0000000400007c02 */ /* 0x008fce0008000f00 */
.L_x_169:
[----:B-1----:R1:W2:Y:S02]  /*9100*/  SYNCS.PHASECHK.TRANS64.TRYWAIT P0, [R0+URZ], R3 ;  /* 0x00000003000075a7 */ /* 0x0022a400080011ff */
[----:B--2---:R-:W-:Y:S05]  /*9110*/  @!P0 NANOSLEEP.SYNCS 0x989680 ;  /* 0x009896800000895d */ /* 0x004fea0003900000 */
[----:B------:R-:W2:Y:S02]  /*9120*/  @!P0 SYNCS.PHASECHK.TRANS64 P0, [R0+URZ], R3 ;  /* 0x00000003000085a7 */ /* 0x000ea400080010ff */
[----:B--2---:R-:W-:Y:S05]  /*9130*/  @!P0 BRA `(.L_x_169) ;  /* 0xfffffffc00f08947 */ /* 0x004fea000383ffff */
[----:B------:R-:W-:Y:S05]  /*9140*/  BRA `(.L_x_170) ;  /* 0xffffff9400f87947 */ /* 0x000fea000383ffff */
.L_x_48:
[----:B---3--:R-:W-:-:S07]  /*9150*/  MOV R0, UR4 ;  /* 0x0000000400007c02 */ /* 0x008fce0008000f00 */
.L_x_171:
[----:B-1----:R1:W2:Y:S02]  /*9160*/  SYNCS.PHASECHK.TRANS64.TRYWAIT P0, [R0+URZ], R3 ;  /* 0x00000003000075a7 */ /* 0x0022a400080011ff */
[----:B--2---:R-:W-:Y:S05]  /*9170*/  @!P0 NANOSLEEP.SYNCS 0x989680 ;  /* 0x009896800000895d */ /* 0x004fea0003900000 */
[----:B------:R-:W2:Y:S02]  /*9180*/  @!P0 SYNCS.PHASECHK.TRANS64 P0, [R0+URZ], R3 ;  /* 0x00000003000085a7 */ /* 0x000ea400080010ff */
[----:B--2---:R-:W-:Y:S05]  /*9190*/  @!P0 BRA `(.L_x_171) ;  /* 0xfffffffc00f08947 */ /* 0x004fea000383ffff */
[----:B------:R-:W-:Y:S05]  /*91a0*/  BRA `(.L_x_172) ;  /* 0xffffff9800047947 */ /* 0x000fea000383ffff */
.L_x_49:
[----:B---3--:R-:W-:-:S07]  /*91b0*/  MOV R0, UR4 ;  /* 0x0000000400007c02 */ /* 0x008fce0008000f00 */
.L_x_173:
[----:B-1----:R1:W2:Y:S02]  /*91c0*/  SYNCS.PHASECHK.TRANS64.TRYWAIT P0, [R0+URZ], R3 ;  /* 0x00000003000075a7 */ /* 0x0022a400080011ff */
[----:B--2---:R-:W-:Y:S05]  /*91d0*/  @!P0 NANOSLEEP.SYNCS 0x989680 ;  /* 0x009896800000895d */ /* 0x004fea0003900000 */
[----:B------:R-:W2:Y:S02]  /*91e0*/  @!P0 SYNCS.PHASECHK.TRANS64 P0, [R0+URZ], R3 ;  /* 0x00000003000085a7 */ /* 0x000ea400080010ff */
[----:B--2---:R-:W-:Y:S05]  /*91f0*/  @!P0 BRA `(.L_x_173) ;  /* 0xfffffffc00f08947 */ /* 0x004fea000383ffff */
[----:B------:R-:W-:Y:S05]  /*9200*/  BRA `(.L_x_174) ;  /* 0xffffff9800107947 */ /* 0x000fea000383ffff */
.L_x_50:
[----:B---3--:R-:W-:-:S07]  /*9210*/  MOV R0, UR4 ;  /* 0x0000000400007c02 */ /* 0x008fce0008000f00 */
.L_x_175:
[----:B-1----:R1:W2:Y:S02]  /*9220*/  SYNCS.PHASECHK.TRANS64.TRYWAIT P0, [R0+URZ], R3 ;  /* 0x00000003000075a7 */ /* 0x0022a400080011ff */
[----:B--2---:R-:W-:Y:S05]  /*9230*/  @!P0 NANOSLEEP.SYNCS 0x989680 ;  /* 0x009896800000895d */ /* 0x004fea0003900000 */
[----:B------:R-:W2:Y:S02]  /*9240*/  @!P0 SYNCS.PHASECHK.TRANS64 P0, [R0+URZ], R3 ;  /* 0x00000003000085a7 */ /* 0x000ea400080010ff */
[----:B--2---:R-:W-:Y:S05]  /*9250*/  @!P0 BRA `(.L_x_175) ;  /* 0xfffffffc00f08947 */ /* 0x004fea000383ffff */
[----:B------:R-:W-:Y:S05]  /*9260*/  BRA `(.L_x_176) ;  /* 0xffffff98001c7947 */ /* 0x000fea000383ffff */
.L_x_51:
[----:B---3--:R-:W-:-:S07]  /*9270*/  MOV R0, UR4 ;  /* 0x0000000400007c02 */ /* 0x008fce0008000f00 */
.L_x_177:
[----:B-1----:R1:W2:Y:S02]  /*9280*/  SYNCS.PHASECHK.TRANS64.TRYWAIT P0, [R0+URZ], R3 ;  /* 0x00000003000075a7 */ /* 0x0022a400080011ff */
[----:B--2---:R-:W-:Y:S05]  /*9290*/  @!P0 NANOSLEEP.SYNCS 0x989680 ;  /* 0x009896800000895d */ /* 0x004fea0003900000 */
[----:B------:R-:W2:Y:S02]  /*92a0*/  @!P0 SYNCS.PHASECHK.TRANS64 P0, [R0+URZ], R3 ;  /* 0x00000003000085a7 */ /* 0x000ea400080010ff */
[----:B--2---:R-:W-:Y:S05]  /*92b0*/  @!P0 BRA `(.L_x_177) ;  /* 0xfffffffc00f08947 */ /* 0x004fea000383ffff */
[----:B------:R-:W-:Y:S05]  /*92c0*/  BRA `(.L_x_178) ;  /* 0xffffff9800287947 */ /* 0x000fea000383ffff */
.L_x_52:
[----:B---3--:R-:W-:-:S07]  /*92d0*/  MOV R0, UR4 ;  /* 0x0000000400007c02 */ /* 0x008fce0008000f00 */
.L_x_179:
[----:B-1----:R1:W2:Y:S02]  /*92e0*/  SYNCS.PHASECHK.TRANS64.TRYWAIT P0, [R0+URZ], R3 ;  /* 0x00000003000075a7 */ /* 0x0022a400080011ff */
[----:B--2---:R-:W-:Y:S05]  /*92f0*/  @!P0 NANOSLEEP.SYNCS 0x989680 ;  /* 0x009896800000895d */ /* 0x004fea0003900000 */
[----:B------:R-:W2:Y:S02]  /*9300*/  @!P0 SYNCS.PHASECHK.TRANS64 P0, [R0+URZ], R3 ;  /* 0x00000003000085a7 */ /* 0x000ea400080010ff */
[----:B--2---:R-:W-:Y:S05]  /*9310*/  @!P0 BRA `(.L_x_179) ;  /* 0xfffffffc00f08947 */ /* 0x004fea000383ffff */
[----:B------:R-:W-:Y:S05]  /*9320*/  BRA `(.L_x_180) ;  /* 0xffffff9800347947 */ /* 0x000fea000383ffff */
.L_x_53:
[----:B---3--:R-:W-:-:S07]  /*9330*/  MOV R0, UR4 ;  /* 0x0000000400007c02 */ /* 0x008fce0008000f00 */
.L_x_181:
[----:B-1----:R1:W2:Y:S02]  /*9340*/  SYNCS.PHASECHK.TRANS64.TRYWAIT P0, [R0+URZ], R3 ;  /* 0x00000003000075a7 */ /* 0x0022a400080011ff */
[----:B--2---:R-:W-:Y:S05]  /*9350*/  @!P0 NANOSLEEP.SYNCS 0x989680 ;  /* 0x009896800000895d */ /* 0x004fea0003900000 */
[----:B------:R-:W2:Y:S02]  /*9360*/  @!P0 SYNCS.PHASECHK.TRANS64 P0, [R0+URZ], R3 ;  /* 0x00000003000085a7 */ /* 0x000ea400080010ff */
[----:B--2---:R-:W-:Y:S05]  /*9370*/  @!P0 BRA `(.L_x_181) ;  /* 0xfffffffc00f08947 */ /* 0x004fea000383ffff */
[----:B------:R-:W-:Y:S05]  /*9380*/  BRA `(.L_x_182) ;  /* 0xffffff9800407947 */ /* 0x000fea000383ffff */
.L_x_54:
[----:B---3--:R-:W-:-:S07]  /*9390*/  MOV R0, UR4 ;  /* 0x0000000400007c02 */ /* 0x008fce0008000f00 */
.L_x_183:
[----:B-1----:R1:W2:Y:S02]  /*93a0*/  SYNCS.PHASECHK.TRANS64.TRYWAIT P0, [R0+URZ], R3 ;  /* 0x00000003000075a7 */ /* 0x0022a400080011ff */
[----:B--2---:R-:W-:Y:S05]  /*93b0*/  @!P0 NANOSLEEP.SYNCS 0x989680 ;  /* 0x009896800000895d */ /* 0x004fea0003900000 */
[----:B------:R-:W2:Y:S02]  /*93c0*/  @!P0 SYNCS.PHASECHK.TRANS64 P0, [R0+URZ], R3 ;  /* 0x00000003000085a7 */ /* 0x000ea400080010ff */
[----:B--2---:R-:W-:Y:S05]  /*93d0*/  @!P0 BRA `(.L_x_183) ;  /* 0xfffffffc00f08947 */ /* 0x004fea000383ffff */
[----:B------:R-:W-:Y:S05]  /*93e0*/  BRA `(.L_x_184) ;  /* 0xffffff98004c7947 */ /* 0x000fea000383ffff */
.L_x_55:
[----:B---3--:R-:W-:-:S07]  /*93f0*/  MOV R0, UR4 ;  /* 0x0000000400007c02 */ /* 0x008fce0008000f00 */
.L_x_185:
[----:B-1----:R1:W2:Y:S02]  /*9400*/  SYNCS.PHASECHK.TRANS64.TRYWAIT P0, [R0+URZ], R3 ;  /* 0x00000003000075a7 */ /* 0x0022a400080011ff */
[----:B--2---:R-:W-:Y:S05]  /*9410*/  @!P0 NANOSLEEP.SYNCS 0x989680 ;  /* 0x009896800000895d */ /* 0x004fea0003900000 */
[----:B------:R-:W2:Y:S02]  /*9420*/  @!P0 SYNCS.PHASECHK.TRANS64 P0, [R0+URZ], R3 ;  /* 0x00000003000085a7 */ /* 0x000ea400080010ff */
[----:B--2---:R-:W-:Y:S05]  /*9430*/  @!P0 BRA `(.L_x_185) ;  /* 0xfffffffc00f08947 */ /* 0x004fea000383ffff */
[----:B------:R-:W-:Y:S05]  /*9440*/  BRA `(.L_x_186) ;  /* 0xffffff9800587947 */ /* 0x000fea000383ffff */
.L_x_58:
[----:B-1----:R1:W2:Y:S02]  /*9450*/  SYNCS.PHASECHK.TRANS64.TRYWAIT P0, [R0+URZ+0x180], R5 ;  /* 0x00018005000075a7 */ /* 0x0022a400080011ff */
[----:B--2---:R-:W-:Y:S05]  /*9460*/  @!P0 NANOSLEEP.SYNCS 0x989680 ;  /* 0x009896800000895d */ /* 0x004fea0003900000 */
[----:B------:R-:W2:Y:S02]  /*9470*/  @!P0 SYNCS.PHASECHK.TRANS64 P0, [R0+URZ+0x180], R5 ;  /* 0x00018005000085a7 */ /* 0x000ea400080010ff */
[----:B--2---:R-:W-:Y:S05]  /*9480*/  @!P0 BRA `(.L_x_58) ;  /* 0xfffffffc00f08947 */ /* 0x004fea000383ffff */
[----:B------:R-:W-:Y:S05]  /*9490*/  BRA `(.L_x_187) ;  /* 0xffffff9800b87947 */ /* 0x000fea000383ffff */
.L_x_59:
[----:B------:R-:W-:-:S07]  /*94a0*/  MOV R0, UR5 ;  /* 0x0000000500007c02 */ /* 0x000fce0008000f00 */
.L_x_188:
[----:B-1----:R1:W2:Y:S02]  /*94b0*/  SYNCS.PHASECHK.TRANS64.TRYWAIT P0, [R0+URZ+0x130], R7 ;  /* 0x00013007000075a7 */ /* 0x0022a400080011ff */
[----:B--2---:R-:W-:Y:S05]  /*94c0*/  @!P0 NANOSLEEP.SYNCS 0x989680 ;  /* 0x009896800000895d */ /* 0x004fea0003900000 */
[----:B------:R-:W2:Y:S02]  /*94d0*/  @!P0 SYNCS.PHASECHK.TRANS64 P0, [R0+URZ+0x130], R7 ;  /* 0x00013007000085a7 */ /* 0x000ea400080010ff */
[----:B--2---:R-:W-:Y:S05]  /*94e0*/  @!P0 BRA `(.L_x_188) ;  /* 0xfffffffc00f08947 */ /* 0x004fea000383ffff */
[----:B------:R-:W-:Y:S05]  /*94f0*/  BRA `(.L_x_189) ;  /* 0xffffff9800c87947 */ /* 0x000fea000383ffff */
.L_x_60:
[----:B-1----:R1:W2:Y:S02]  /*9500*/  SYNCS.PHASECHK.TRANS64.TRYWAIT P1, [R0+URZ+0x120], R5 ;  /* 0x00012005000075a7 */ /* 0x0022a400080211ff */
[----:B--2---:R-:W-:Y:S05]  /*9510*/  @!P1 NANOSLEEP.SYNCS 0x989680 ;  /* 0x009896800000995d */ /* 0x004fea0003900000 */
[----:B------:R-:W2:Y:S02]  /*9520*/  @!P1 SYNCS.PHASECHK.TRANS64 P1, [R0+URZ+0x120], R5 ;  /* 0x00012005000095a7 */ /* 0x000ea400080210ff */
[----:B--2---:R-:W-:Y:S05]  /*9530*/  @!P1 BRA `(.L_x_60) ;  /* 0xfffffffc00f09947 */ /* 0x004fea000383ffff */
[----:B------:R-:W-:Y:S05]  /*9540*/  BRA `(.L_x_190) ;  /* 0xffffff9800f87947 */ /* 0x000fea000383ffff */
.L_x_63:
[----:B------:R-:W-:-:S07]  /*9550*/  MOV R0, UR5 ;  /* 0x0000000500007c02 */ /* 0x000fce0008000f00 */
.L_x_191:
[----:B-1----:R1:W2:Y:S02]  /*9560*/  SYNCS.PHASECHK.TRANS64.TRYWAIT P0, [R0+URZ+0x130], R3 ;  /* 0x00013003000075a7 */ /* 0x0022a400080011ff */
[----:B--2---:R-:W-:Y:S05]  /*9570*/  @!P0 NANOSLEEP.SYNCS 0x989680 ;  /* 0x009896800000895d */ /* 0x004fea0003900000 */
[----:B------:R-:W2:Y:S02]  /*9580*/  @!P0 SYNCS.PHASECHK.TRANS64 P0, [R0+URZ+0x130], R3 ;  /* 0x00013003000085a7 */ /* 0x000ea400080010ff */
[----:B--2---:R-:W-:Y:S05]  /*9590*/  @!P0 BRA `(.L_x_191) ;  /* 0xfffffffc00f08947 */ /* 0x004fea000383ffff */
[----:B------:R-:W-:Y:S05]  /*95a0*/  BRA `(.L_x_62) ;  /* 0xffffff9c004c7947 */ /* 0x000fea000383ffff */
.L_x_72:
[----:B-1----:R-:W-:-:S04]  /*95b0*/  MOV R4, UR6 ;  /* 0x0000000600047c02 */ /* 0x002fc80008000f00 */
[----:B------:R1:W2:Y:S03]  /*95c0*/  SYNCS.PHASECHK.TRANS64.TRYWAIT P0, [R4+URZ+0x8], R5 ;  /* 0x00000805040075a7 */ /* 0x0002a600080011ff */
[----:B--2---:R-:W-:Y:S05]  /*95d0*/  @!P0 NANOSLEEP.SYNCS 0x989680 ;  /* 0x009896800000895d */ /* 0x004fea0003900000 */
[----:B------:R-:W2:Y:S02]  /*95e0*/  @!P0 SYNCS.PHASECHK.TRANS64 P0, [R4+URZ+0x8], R5 ;  /* 0x00000805040085a7 */ /* 0x000ea400080010ff */
[----:B--2---:R-:W-:Y:S05]  /*95f0*/  @!P0 BRA `(.L_x_72) ;  /* 0xfffffffc00ec8947 */ /* 0x004fea000383ffff */
[----:B------:R-:W-:Y:S05]  /*9600*/  BRA `(.L_x_71) ;  /* 0xffffffa000007947 */ /* 0x000fea000383ffff */
.L_x_74:
[----:B------:R-:W-:Y:S01]  /*9610*/  BSSY B0, `(.L_x_192) ;  /* 0x0000006000007945 */ /* 0x000fe20003800000 */
[----:B------:R-:W-:-:S07]  /*9620*/  MOV R15, 0xffffffff ;  /* 0xffffffff000f7802 */ /* 0x000fce0000000f00 */
[----:B-1---5:R-:W-:Y:S05]  /*9630*/  WARPSYNC.COLLECTIVE R15, `(.L_x_193) ;  /* 0x000000000f0c7348 */ /* 0x022fea0003c00000 */
[----:B------:R-:W-:Y:S02]  /*9640*/  ELECT P6, UR79, PT ;  /* 0x00000000004f782f */ /* 0x000fe400038c0000 */
[----:B------:R-:W-:Y:S01]  /*9650*/  MOV R14, UR79 ;  /* 0x0000004f000e7c02 */ /* 0x000fe20008000f00 */
[----:B-1---5:R-:W-:Y:S10]  /*9660*/  ENDCOLLECTIVE ;  /* 0x000000000000791b */ /* 0x022ff40003800000 */
.L_x_193:
[----:B------:R-:W-:Y:S05]  /*9670*/  BSYNC B0 ;  /* 0x0000000000007941 */ /* 0x000fea0003800000 */
.L_x_192:
[----:B------:R-:W-:Y:S05]  /*9680*/  BRA `(.L_x_194) ;  /* 0xffffffa000307947 */ /* 0x000fea000383ffff */
.L_x_76:
[----:B-1----:R-:W-:-:S04]  /*9690*/  MOV R2, UR6 ;  /* 0x0000000600027c02 */ /* 0x002fc80008000f00 */
[----:B------:R1:W2:Y:S03]  /*96a0*/  SYNCS.PHASECHK.TRANS64.TRYWAIT P0, [R2+URZ+0x8], R3 ;  /* 0x00000803020075a7 */ /* 0x0002a600080011ff */
[----:B--2---:R-:W-:Y:S05]  /*96b0*/  @!P0 NANOSLEEP.SYNCS 0x989680 ;  /* 0x009896800000895d */ /* 0x004fea0003900000 */
[----:B------:R-:W2:Y:S02]  /*96c0*/  @!P0 SYNCS.PHASECHK.TRANS64 P0, [R2+URZ+0x8], R3 ;  /* 0x00000803020085a7 */ /* 0x000ea400080010ff */
[----:B--2---:R-:W-:Y:S05]  /*96d0*/  @!P0 BRA `(.L_x_76) ;  /* 0xfffffffc00ec8947 */ /* 0x004fea000383ffff */
[----:B------:R-:W-:Y:S05]  /*96e0*/  BRA `(.L_x_75) ;  /* 0xffffffa000347947 */ /* 0x000fea000383ffff */
.L_x_77:
[----:B-1----:R1:W2:Y:S02]  /*96f0*/  SYNCS.PHASECHK.TRANS64.TRYWAIT P0, [R0+URZ+0x120], R5 ;  /* 0x00012005000075a7 */ /* 0x0022a400080011ff */
[----:B--2---:R-:W-:Y:S05]  /*9700*/  @!P0 NANOSLEEP.SYNCS 0x989680 ;  /* 0x009896800000895d */ /* 0x004fea0003900000 */
[----:B------:R-:W2:Y:S02]  /*9710*/  @!P0 SYNCS.PHASECHK.TRANS64 P0, [R0+URZ+0x120], R5 ;  /* 0x00012005000085a7 */ /* 0x000ea400080010ff */
[----:B--2---:R-:W-:Y:S05]  /*9720*/  @!P0 BRA `(.L_x_77) ;  /* 0xfffffffc00f08947 */ /* 0x004fea000383ffff */
[----:B------:R-:W-:Y:S05]  /*9730*/  BRA `(.L_x_195) ;  /* 0xffffffa400207947 */ /* 0x000fea000383ffff */
.L_x_79:
[----:B------:R-:W-:-:S07]  /*9740*/  MOV R0, UR9 ;  /* 0x0000000900007c02 */ /* 0x000fce0008000f00 */
.L_x_196:
[----:B-1----:R1:W2:Y:S02]  /*9750*/  SYNCS.PHASECHK.TRANS64.TRYWAIT P0, [R0+URZ+0x160], R5 ;  /* 0x00016005000075a7 */ /* 0x0022a400080011ff */
[----:B--2---:R-:W-:Y:S05]  /*9760*/  @!P0 NANOSLEEP.SYNCS 0x989680 ;  /* 0x009896800000895d */ /* 0x004fea0003900000 */
[----:B------:R-:W2:Y:S02]  /*9770*/  @!P0 SYNCS.PHASECHK.TRANS64 P0, [R0+URZ+0x160], R5 ;  /* 0x00016005000085a7 */ /* 0x000ea400080010ff */
[----:B--2---:R-:W-:Y:S05]  /*9780*/  @!P0 BRA `(.L_x_196) ;  /* 0xfffffffc00f08947 */ /* 0x004fea000383ffff */
[----:B------:R-:W-:Y:S05]  /*9790*/  BRA `(.L_x_197) ;  /* 0xffffffa4006c7947 */ /* 0x000fea000383ffff */
.L_x_82:
[----:B------:R-:W-:Y:S07]  /*97a0*/  MOV R0, UR8 ;  /* 0x0000000800007c02 */ /* 0x000fee0008000f00 */
.L_x_198:
[----:B-1----:R1:W2:Y:S02]  /*97b0*/  SYNCS.PHASECHK.TRANS64.TRYWAIT P0, [R0+URZ], R5 ;  /* 0x00000005000075a7 */ /* 0x0022a400080011ff */
[----:B--2---:R-:W-:Y:S05]  /*97c0*/  @!P0 NANOSLEEP.SYNCS 0x989680 ;  /* 0x009896800000895d */ /* 0x004fea0003900000 */
[----:B------:R-:W2:Y:S02]  /*97d0*/  @!P0 SYNCS.PHASECHK.TRANS64 P0, [R0+URZ], R5 ;  /* 0x00000005000085a7 */ /* 0x000ea400080010ff */
[----:B--2---:R-:W-:Y:S05]  /*97e0*/  @!P0 BRA `(.L_x_198) ;  /* 0xfffffffc00f08947 */ /* 0x004fea000383ffff */
[----:B------:R-:W-:Y:S05]  /*97f0*/  BRA `(.L_x_81) ;  /* 0xffffffa400807947 */ /* 0x000fea000383ffff */
.L_x_86:
[----:B-1----:R-:W-:-:S07]  /*9800*/  MOV R0, UR8 ;  /* 0x0000000800007c02 */ /* 0x002fce0008000f00 */
.L_x_199:
[----:B-1----:R1:W2:Y:S02]  /*9810*/  SYNCS.PHASECHK.TRANS64.TRYWAIT P0, [R0+URZ], R3 ;  /* 0x00000003000075a7 */ /* 0x0022a400080011ff */
[----:B--2---:R-:W-:Y:S05]  /*9820*/  @!P0 NANOSLEEP.SYNCS 0x989680 ;  /* 0x009896800000895d */ /* 0x004fea0003900000 */
[----:B------:R-:W2:Y:S02]  /*9830*/  @!P0 SYNCS.PHASECHK.TRANS64 P0, [R0+URZ], R3 ;  /* 0x00000003000085a7 */ /* 0x000ea400080010ff */
[----:B--2---:R-:W-:Y:S05]  /*9840*/  @!P0 BRA `(.L_x_199) ;  /* 0xfffffffc00f08947 */ /* 0x004fea000383ffff */
[----:B------:R-:W-:Y:S05]  /*9850*/  BRA `(.L_x_200) ;  /* 0xffffffa800747947 */ /* 0x000fea000383ffff */
.L_x_87:
[----:B------:R-:W-:-:S07]  /*9860*/  MOV R0, UR8 ;  /* 0x0000000800007c02 */ /* 0x000fce0008000f00 */
.L_x_201:
[----:B-1----:R1:W2:Y:S02]  /*9870*/  SYNCS.PHASECHK.TRANS64.TRYWAIT P0, [R0+URZ], R3 ;  /* 0x00000003000075a7 */ /* 0x0022a400080011ff */
[----:B--2---:R-:W-:Y:S05]  /*9880*/  @!P0 NANOSLEEP.SYNCS 0x989680 ;  /* 0x009896800000895d */ /* 0x004fea0003900000 */
[----:B------:R-:W2:Y:S02]  /*9890*/  @!P0 SYNCS.PHASECHK.TRANS64 P0, [R0+URZ], R3 ;  /* 0x00000003000085a7 */ /* 0x000ea400080010ff */
[----:B--2---:R-:W-:Y:S05]  /*98a0*/  @!P0 BRA `(.L_x_201) ;  /* 0xfffffffc00f08947 */ /* 0x004fea000383ffff */
[----:B------:R-:W-:Y:S05]  /*98b0*/  BRA `(.L_x_202) ;  /* 0xffffffa800807947 */ /* 0x000fea000383ffff */
.L_x_88:
[----:B------:R-:W-:-:S07]  /*98c0*/  MOV R0, UR8 ;  /* 0x0000000800007c02 */ /* 0x000fce0008000f00 */
.L_x_203:
[----:B-1----:R1:W2:Y:S02]  /*98d0*/  SYNCS.PHASECHK.TRANS64.TRYWAIT P0, [R0+URZ], R3 ;  /* 0x00000003000075a7 */ /* 0x0022a400080011ff */
[----:B--2---:R-:W-:Y:S05]  /*98e0*/  @!P0 NANOSLEEP.SYNCS 0x989680 ;  /* 0x009896800000895d */ /* 0x004fea0003900000 */
[----:B------:R-:W2:Y:S02]  /*98f0*/  @!P0 SYNCS.PHASECHK.TRANS64 P0, [R0+URZ], R3 ;  /* 0x00000003000085a7 */ /* 0x000ea400080010ff */
[----:B--2---:R-:W-:Y:S05]  /*9900*/  @!P0 BRA `(.L_x_203) ;  /* 0xfffffffc00f08947 */ /* 0x004fea000383ffff */
[----:B------:R-:W-:Y:S05]  /*9910*/  BRA `(.L_x_204) ;  /* 0xffffffa8008c7947 */ /* 0x000fea000383ffff */
.L_x_91:
[----:B------:R-:W-:-:S07]  /*9920*/  MOV R0, UR7 ;  /* 0x0000000700007c02 */ /* 0x000fce0008000f00 */
.L_x_205:
[----:B-1----:R1:W2:Y:S02]  /*9930*/  SYNCS.PHASECHK.TRANS64.TRYWAIT P1, [R0+URZ+0x1a0], R3 ;  /* 0x0001a003000075a7 */ /* 0x0022a400080211ff */
[----:B--2---:R-:W-:Y:S05]  /*9940*/  @!P1 NANOSLEEP.SYNCS 0x989680 ;  /* 0x009896800000995d */ /* 0x004fea0003900000 */
[----:B------:R-:W2:Y:S02]  /*9950*/  @!P1 SYNCS.PHASECHK.TRANS64 P1, [R0+URZ+0x1a0], R3 ;  /* 0x0001a003000095a7 */ /* 0x000ea400080210ff */
[----:B--2---:R-:W-:Y:S05]  /*9960*/  @!P1 BRA `(.L_x_205) ;  /* 0xfffffffc00f09947 */ /* 0x004fea000383ffff */
[----:B------:R-:W-:Y:S05]  /*9970*/  BRA `(.L_x_206) ;  /* 0xffffffa800d87947 */ /* 0x000fea000383ffff */
.L_x_96:
[----:B--2---:R2:W4:Y:S02]  /*9980*/  SYNCS.PHASECHK.TRANS64.TRYWAIT P0, [R0+URZ+0x120], R3 ;  /* 0x00012003000075a7 */ /* 0x00452400080011ff */
[----:B----4-:R-:W-:Y:S05]  /*9990*/  @!P0 NANOSLEEP.SYNCS 0x989680 ;  /* 0x009896800000895d */ /* 0x010fea0003900000 */
[----:B------:R-:W4:Y:S02]  /*99a0*/  @!P0 SYNCS.PHASECHK.TRANS64 P0, [R0+URZ+0x120], R3 ;  /* 0x00012003000085a7 */ /* 0x000f2400080010ff */
[----:B----4-:R-:W-:Y:S05]  /*99b0*/  @!P0 BRA `(.L_x_96) ;  /* 0xfffffffc00f08947 */ /* 0x010fea000383ffff */
[----:B------:R-:W-:Y:S05]  /*99c0*/  BRA `(.L_x_207) ;  /* 0xffffffac00ec7947 */ /* 0x000fea000383ffff */
.L_x_99:
[----:B------:R-:W-:Y:S07]  /*99d0*/  MOV R0, UR7 ;  /* 0x0000000700007c02 */ /* 0x000fee0008000f00 */
.L_x_208:
[----:B--2---:R2:W4:Y:S02]  /*99e0*/  SYNCS.PHASECHK.TRANS64.TRYWAIT P0, [R0+URZ+0x118], R3 ;  /* 0x00011803000075a7 */ /* 0x00452400080011ff */
[----:B----4-:R-:W-:Y:S05]  /*99f0*/  @!P0 NANOSLEEP.SYNCS 0x989680 ;  /* 0x009896800000895d */ /* 0x010fea0003900000 */
[----:B------:R-:W4:Y:S02]  /*9a00*/  @!P0 SYNCS.PHASECHK.TRANS64 P0, [R0+URZ+0x118], R3 ;  /* 0x00011803000085a7 */ /* 0x000f2400080010ff */
[----:B----4-:R-:W-:Y:S05]  /*9a10*/  @!P0 BRA `(.L_x_208) ;  /* 0xfffffffc00f08947 */ /* 0x010fea000383ffff */
[----:B------:R-:W-:Y:S05]  /*9a20*/  BRA `(.L_x_98) ;  /* 0xffffffb000cc7947 */ /* 0x000fea000383ffff */
.L_x_102:
[----:B------:R-:W-:Y:S07]  /*9a30*/  MOV R3, UR7 ;  /* 0x0000000700037c02 */ /* 0x000fee0008000f00 */
.L_x_209:
[----:B-1----:R1:W2:Y:S02]  /*9a40*/  SYNCS.PHASECHK.TRANS64.TRYWAIT P0, [R3+URZ+0xf0], R12 ;  /* 0x0000f00c030075a7 */ /* 0x0022a400080011ff */
[----:B--2---:R-:W-:Y:S05]  /*9a50*/  @!P0 NANOSLEEP.SYNCS 0x989680 ;  /* 0x009896800000895d */ /* 0x004fea0003900000 */
[----:B------:R-:W2:Y:S02]  /*9a60*/  @!P0 SYNCS.PHASECHK.TRANS64 P0, [R3+URZ+0xf0], R12 ;  /* 0x0000f00c030085a7 */ /* 0x000ea400080010ff */
[----:B--2---:R-:W-:Y:S05]  /*9a70*/  @!P0 BRA `(.L_x_209) ;  /* 0xfffffffc00f08947 */ /* 0x004fea000383ffff */
[----:B------:R-:W-:Y:S05]  /*9a80*/  BRA `(.L_x_210) ;  /* 0xffffffb400447947 */ /* 0x000fea000383ffff */
.L_x_103:
[----:B-1----:R-:W-:Y:S07]  /*9a90*/  MOV R3, UR7 ;  /* 0x0000000700037c02 */ /* 0x002fee0008000f00 */
.L_x_211:
[----:B-1----:R1:W2:Y:S02]  /*9aa0*/  SYNCS.PHASECHK.TRANS64.TRYWAIT P0, [R3+URZ+0xf8], R12 ;  /* 0x0000f80c030075a7 */ /* 0x0022a400080011ff */
[----:B--2---:R-:W-:Y:S05]  /*9ab0*/  @!P0 NANOSLEEP.SYNCS 0x989680 ;  /* 0x009896800000895d */ /* 0x004fea0003900000 */
[----:B------:R-:W2:Y:S02]  /*9ac0*/  @!P0 SYNCS.PHASECHK.TRANS64 P0, [R3+URZ+0xf8], R12 ;  /* 0x0000f80c030085a7 */ /* 0x000ea400080010ff */
[----:B--2---:R-:W-:Y:S05]  /*9ad0*/  @!P0 BRA `(.L_x_211) ;  /* 0xfffffffc00f08947 */ /* 0x004fea000383ffff */
[----:B------:R-:W-:Y:S05]  /*9ae0*/  BRA `(.L_x_212) ;  /* 0xffffffb400a07947 */ /* 0x000fea000383ffff */
.L_x_104:
[----:B-1----:R-:W-:Y:S07]  /*9af0*/  MOV R3, UR7 ;  /* 0x0000000700037c02 */ /* 0x002fee0008000f00 */
.L_x_213:
[----:B-1----:R1:W2:Y:S02]  /*9b00*/  SYNCS.PHASECHK.TRANS64.TRYWAIT P0, [R3+URZ+0x100], R12 ;  /* 0x0001000c030075a7 */ /* 0x0022a400080011ff */
[----:B--2---:R-:W-:Y:S05]  /*9b10*/  @!P0 NANOSLEEP.SYNCS 0x989680 ;  /* 0x009896800000895d */ /* 0x004fea0003900000 */
[----:B------:R-:W2:Y:S02]  /*9b20*/  @!P0 SYNCS.PHASECHK.TRANS64 P0, [R3+URZ+0x100], R12 ;  /* 0x0001000c030085a7 */ /* 0x000ea400080010ff */
[----:B--2---:R-:W-:Y:S05]  /*9b30*/  @!P0 BRA `(.L_x_213) ;  /* 0xfffffffc00f08947 */ /* 0x004fea000383ffff */
[----:B------:R-:W-:Y:S05]  /*9b40*/  BRA `(.L_x_214) ;  /* 0xffffffb400fc7947 */ /* 0x000fea000383ffff */
.L_x_105:
[----:B------:R-:W-:Y:S07]  /*9b50*/  MOV R3, UR7 ;  /* 0x0000000700037c02 */ /* 0x000fee0008000f00 */
.L_x_215:
[----:B-1----:R1:W2:Y:S02]  /*9b60*/  SYNCS.PHASECHK.TRANS64.TRYWAIT P0, [R3+URZ+0x108], R12 ;  /* 0x0001080c030075a7 */ /* 0x0022a400080011ff */
[----:B--2---:R-:W-:Y:S05]  /*9b70*/  @!P0 NANOSLEEP.SYNCS 0x989680 ;  /* 0x009896800000895d */ /* 0x004fea0003900000 */
[----:B------:R-:W2:Y:S02]  /*9b80*/  @!P0 SYNCS.PHASECHK.TRANS64 P0, [R3+URZ+0x108], R12 ;  /* 0x0001080c030085a7 */ /* 0x000ea400080010ff */
[----:B--2---:R-:W-:Y:S05]  /*9b90*/  @!P0 BRA `(.L_x_215) ;  /* 0xfffffffc00f08947 */ /* 0x004fea000383ffff */
[----:B------:R-:W-:Y:S05]  /*9ba0*/  BRA `(.L_x_216) ;  /* 0xffffffb8009c7947 */ /* 0x000fea000383ffff */
.L_x_107:
[----:B------:R-:W-:-:S07]  /*9bb0*/  MOV R0, UR7 ;  /* 0x0000000700007c02 */ /* 0x000fce0008000f00 */
.L_x_217:
[----:B-1----:R1:W4:Y:S02]  /*9bc0*/  SYNCS.PHASECHK.TRANS64.TRYWAIT P0, [R0+URZ+0xf0], R3 ;  /* 0x0000f003000075a7 */ /* 0x00232400080011ff */
[----:B----4-:R-:W-:Y:S05]  /*9bd0*/  @!P0 NANOSLEEP.SYNCS 0x989680 ;  /* 0x009896800000895d */ /* 0x010fea0003900000 */
[----:B------:R-:W4:Y:S02]  /*9be0*/  @!P0 SYNCS.PHASECHK.TRANS64 P0, [R0+URZ+0xf0], R3 ;  /* 0x0000f003000085a7 */ /* 0x000f2400080010ff */
[----:B----4-:R-:W-:Y:S05]  /*9bf0*/  @!P0 BRA `(.L_x_217) ;  /* 0xfffffffc00f08947 */ /* 0x010fea000383ffff */
[----:B------:R-:W-:Y:S05]  /*9c00*/  BRA `(.L_x_218) ;  /* 0xffffffbc00247947 */ /* 0x000fea000383ffff */
.L_x_108:
[----:B-1----:R-:W-:-:S07]  /*9c10*/  MOV R0, UR7 ;  /* 0x0000000700007c02 */ /* 0x002fce0008000f00 */
.L_x_219:
[----:B-1----:R1:W4:Y:S02]  /*9c20*/  SYNCS.PHASECHK.TRANS64.TRYWAIT P0, [R0+URZ+0xf8], R3 ;  /* 0x0000f803000075a7 */ /* 0x00232400080011ff */
[----:B----4-:R-:W-:Y:S05]  /*9c30*/  @!P0 NANOSLEEP.SYNCS 0x989680 ;  /* 0x009896800000895d */ /* 0x010fea0003900000 */
[----:B------:R-:W4:Y:S02]  /*9c40*/  @!P0 SYNCS.PHASECHK.TRANS64 P0, [R0+URZ+0xf8], R3 ;  /* 0x0000f803000085a7 */ /* 0x000f2400080010ff */
[----:B----4-:R-:W-:Y:S05]  /*9c50*/  @!P0 BRA `(.L_x_219) ;  /* 0xfffffffc00f08947 */ /* 0x010fea000383ffff */
[----:B------:R-:W-:Y:S05]  /*9c60*/  BRA `(.L_x_220) ;  /* 0xffffffbc00147947 */ /* 0x000fea000383ffff */
.L_x_109:
[----:B-1----:R-:W-:-:S07]  /*9c70*/  MOV R0, UR7 ;  /* 0x0000000700007c02 */ /* 0x002fce0008000f00 */
.L_x_221:
[----:B-1----:R1:W4:Y:S02]  /*9c80*/  SYNCS.PHASECHK.TRANS64.TRYWAIT P0, [R0+URZ+0x100], R3 ;  /* 0x00010003000075a7 */ /* 0x00232400080011ff */
[----:B----4-:R-:W-:Y:S05]  /*9c90*/  @!P0 NANOSLEEP.SYNCS 0x989680 ;  /* 0x009896800000895d */ /* 0x010fea0003900000 */
[----:B------:R-:W4:Y:S02]  /*9ca0*/  @!P0 SYNCS.PHASECHK.TRANS64 P0, [R0+URZ+0x100], R3 ;  /* 0x00010003000085a7 */ /* 0x000f2400080010ff */
[----:B----4-:R-:W-:Y:S05]  /*9cb0*/  @!P0 BRA `(.L_x_221) ;  /* 0xfffffffc00f08947 */ /* 0x010fea000383ffff */
[----:B------:R-:W-:Y:S05]  /*9cc0*/  BRA `(.L_x_222) ;  /* 0xffffffbc00047947 */ /* 0x000fea000383ffff */
.L_x_111:
[----:B--2---:R2:W3:Y:S02]  /*9cd0*/  SYNCS.PHASECHK.TRANS64.TRYWAIT P0, [R0+URZ+0x120], R3 ;  /* 0x00012003000075a7 */ /* 0x0044e400080011ff */
[----:B---3--:R-:W-:Y:S05]  /*9ce0*/  @!P0 NANOSLEEP.SYNCS 0x989680 ;  /* 0x009896800000895d */ /* 0x008fea0003900000 */
[----:B------:R-:W3:Y:S02]  /*9cf0*/  @!P0 SYNCS.PHASECHK.TRANS64 P0, [R0+URZ+0x120], R3 ;  /* 0x00012003000085a7 */ /* 0x000ee400080010ff */
[----:B---3--:R-:W-:Y:S05]  /*9d00*/  @!P0 BRA `(.L_x_111) ;  /* 0xfffffffc00f08947 */ /* 0x008fea000383ffff */
[----:B------:R-:W-:Y:S05]  /*9d10*/  BRA `(.L_x_223) ;  /* 0xffffffbc00d47947 */ /* 0x000fea000383ffff */
.L_x_122:
[----:B-1----:R-:W-:Y:S04]  /*9d20*/  MOV R0, UR48 ;  /* 0x0000003000007c02 */ /* 0x002fe80008000f00 */
[----:B------:R1:W3:Y:S03]  /*9d30*/  SYNCS.PHASECHK.TRANS64.TRYWAIT P1, [R0+URZ+0xd0], R5 ;  /* 0x0000d005000075a7 */ /* 0x0002e600080211ff */
[----:B---3--:R-:W-:Y:S05]  /*9d40*/  @!P1 NANOSLEEP.SYNCS 0x989680 ;  /* 0x009896800000995d */ /* 0x008fea0003900000 */
[----:B------:R-:W3:Y:S02]  /*9d50*/  @!P1 SYNCS.PHASECHK.TRANS64 P1, [R0+URZ+0xd0], R5 ;  /* 0x0000d005000095a7 */ /* 0x000ee400080210ff */
[----:B---3--:R-:W-:Y:S05]  /*9d60*/  @!P1 BRA `(.L_x_122) ;  /* 0xfffffffc00ec9947 */ /* 0x008fea000383ffff */
[----:B------:R-:W-:Y:S05]  /*9d70*/  BRA `(.L_x_121) ;  /* 0xffffffc800dc7947 */ /* 0x000fea000383ffff */
.L_x_124:
[----:B-1----:R1:W4:Y:S02]  /*9d80*/  SYNCS.PHASECHK.TRANS64.TRYWAIT P0, [R74+URZ+0x140], R3 ;  /* 0x000140034a0075a7 */ /* 0x00232400080011ff */
[----:B----4-:R-:W-:Y:S05]  /*9d90*/  @!P0 NANOSLEEP.SYNCS 0x989680 ;  /* 0x009896800000895d */ /* 0x010fea0003900000 */
[----:B------:R-:W4:Y:S02]  /*9da0*/  @!P0 SYNCS.PHASECHK.TRANS64 P0, [R74+URZ+0x140], R3 ;  /* 0x000140034a0085a7 */ /* 0x000f2400080010ff */
[----:B----4-:R-:W-:Y:S05]  /*9db0*/  @!P0 BRA `(.L_x_124) ;  /* 0xfffffffc00f08947 */ /* 0x010fea000383ffff */
[----:B------:R-:W-:Y:S05]  /*9dc0*/  BRA `(.L_x_123) ;  /* 0xffffffc800fc7947 */ /* 0x000fea000383ffff */
.L_x_133:
[----:B--2---:R2:W3:Y:S02]  /*9dd0*/  SYNCS.PHASECHK.TRANS64.TRYWAIT P0, [R3+URZ+0xd0], R0 ;  /* 0x0000d000030075a7 */ /* 0x0044e400080011ff */
[----:B---3--:R-:W-:Y:S05]  /*9de0*/  @!P0 NANOSLEEP.SYNCS 0x989680 ;  /* 0x009896800000895d */ /* 0x008fea0003900000 */
[----:B------:R-:W3:Y:S02]  /*9df0*/  @!P0 SYNCS.PHASECHK.TRANS64 P0, [R3+URZ+0xd0], R0 ;  /* 0x0000d000030085a7 */ /* 0x000ee400080010ff */
[----:B---3--:R-:W-:Y:S05]  /*9e00*/  @!P0 BRA `(.L_x_133) ;  /* 0xfffffffc00f08947 */ /* 0x008fea000383ffff */
[----:B------:R-:W-:Y:S05]  /*9e10*/  BRA `(.L_x_132) ;  /* 0xffffffd400087947 */ /* 0x000fea000383ffff */
.L_x_141:
[----:B--2---:R2:W3:Y:S02]  /*9e20*/  SYNCS.PHASECHK.TRANS64.TRYWAIT P0, [R83+URZ+0xd0], R4 ;  /* 0x0000d004530075a7 */ /* 0x0044e400080011ff */
[----:B---3--:R-:W-:Y:S05]  /*9e30*/  @!P0 NANOSLEEP.SYNCS 0x989680 ;  /* 0x009896800000895d */ /* 0x008fea0003900000 */
[----:B------:R-:W3:Y:S02]  /*9e40*/  @!P0 SYNCS.PHASECHK.TRANS64 P0, [R83+URZ+0xd0], R4 ;  /* 0x0000d004530085a7 */ /* 0x000ee400080010ff */
[----:B---3--:R-:W-:Y:S05]  /*9e50*/  @!P0 BRA `(.L_x_141) ;  /* 0xfffffffc00f08947 */ /* 0x008fea000383ffff */
[----:B------:R-:W-:Y:S05]  /*9e60*/  BRA `(.L_x_140) ;  /* 0xffffffdc00247947 */ /* 0x000fea000383ffff */
.L_x_149:
[----:B--2---:R2:W3:Y:S02]  /*9e70*/  SYNCS.PHASECHK.TRANS64.TRYWAIT P0, [R88+URZ+0xd0], R3 ;  /* 0x0000d003580075a7 */ /* 0x0044e400080011ff */
[----:B---3--:R-:W-:Y:S05]  /*9e80*/  @!P0 NANOSLEEP.SYNCS 0x989680 ;  /* 0x009896800000895d */ /* 0x008fea0003900000 */
[----:B------:R-:W3:Y:S02]  /*9e90*/  @!P0 SYNCS.PHASECHK.TRANS64 P0, [R88+URZ+0xd0], R3 ;  /* 0x0000d003580085a7 */ /* 0x000ee400080010ff */
[----:B---3--:R-:W-:Y:S05]  /*9ea0*/  @!P0 BRA `(.L_x_149) ;  /* 0xfffffffc00f08947 */ /* 0x008fea000383ffff */
[----:B------:R-:W-:Y:S05]  /*9eb0*/  BRA `(.L_x_148) ;  /* 0xffffffe400407947 */ /* 0x000fea000383ffff */
        .weak           $__internal_0_$__cuda_sm10x_tcgen05_guardrail_trap_col_being_dealloced_not_returned_by_alloc
        .type           $__internal_0_$__cuda_sm10x_tcgen05_guardrail_trap_col_being_dealloced_not_returned_by_alloc,@function
        .size           $__internal_0_$__cuda_sm10x_tcgen05_guardrail_trap_col_being_dealloced_not_returned_by_alloc,($__internal_1_$__cuda_sm10x_tcgen05_guardrail_trap_phase_invalid_during_alloc - $__internal_0_$__cuda_sm10x_tcgen05_guardrail_trap_col_being_dealloced_not_returned_by_alloc)
$__internal_0_$__cuda_sm10x_tcgen05_guardrail_trap_col_being_dealloced_not_returned_by_alloc:
[----:B------:R-:W-:Y:S05]  /*9ec0*/  BPT.TRAP 0x1 ;  /* 0x000000040000795c */ /* 0x000fea0000300000 */
[----:B------:R-:W-:-:S04]  /*9ed0*/  HFMA2 R3, -RZ, RZ, 0, 0 ;  /* 0x00000000ff037431 */ /* 0x000fc800000001ff */
[----:B------:R-:W-:Y:S05]  /*9ee0*/  RET.REL.NODEC R2 `(_ZN7cutlass13device_kernelINS_4gemm6kernel13GemmUniversalIN4cute5tupleIJiiiiEEENS1_10collective13CollectiveMmaINS1_35MainloopSm100TmaUmmaWarpSpecializedILi13ELi2ELi4ENS5_IJNS4_1CILi2EEENSA_ILi1EEESC_EEEEENS5_IJNSA_ILi128EEESF_NSA_ILi64EEEEEENS_10bfloat16_tENS5_IJlSC_lEEESI_SJ_NS4_8TiledMMAINS4_8MMA_AtomIJNS4_26SM100_MMA_F16BF16_2x1SM_SSISI_SI_fLi128ELi128ELNS4_4UMMA5MajorE0ELSO_0ELNSN_7ScaleInE0ELSP_0EEEEEENS4_6LayoutINS5_IJSC_SC_SC_EEENS5_IJNSA_ILi0EEESU_SU_EEEEENS5_IJNS4_10UnderscoreESX_SX_EEEEENS4_18SM100_TMA_2SM_LOADENS4_14ComposedLayoutINS4_7SwizzleILi3ELi4ELi3EEENS4_18smem_ptr_flag_bitsILi16EEENSS_INS5_IJNSA_ILi8EEESG_EEENS5_IJSG_SC_EEEEEEEvNS4_8identityES10_S1A_vS1B_EENS_8epilogue10collective18CollectiveEpilogueINS1D_23Sm100TmaWarpSpecializedILi4ELi2ELi16ELb1ELb0EEEJNS5_IJSG_SF_SG_EEENS5_IJNSS_ISG_SC_EENSS_INS5_IJNSA_ILi16EEESB_EEENS5_IJSC_SG_EEEEEEEESI_SJ_SI_SJ_NS1D_6fusion15FusionCallbacksIS1H_NS1P_17LinearCombinationISI_fSI_fLNS_15FloatRoundStyleE2EEES1I_S1O_JEEENS4_5SM1004TMEM4LOAD26SM100_TMEM_LOAD_32dp32b16xENS4_13SM90_TMA_LOADENS11_INS12_ILi1ELi4ELi3EEES15_NSS_INS5_IJS16_S1K_EEENS5_IJS1K_SC_EEEEEEENS4_39AutoVectorizingCopyWithAssumedAlignmentILi128EEENS4_14SM90_TMA_STOREES24_S26_S26_EEEvvEEEEvNT_6ParamsE) ;  /* 0xffffff6002447950 */ /* 0x000fea0003c3ffff */
        .weak           $__internal_1_$__cuda_sm10x_tcgen05_guardrail_trap_phase_invalid_during_alloc
        .type           $__internal_1_$__cuda_sm10x_tcgen05_guardrail_trap_phase_invalid_during_alloc,@function
        .size           $__internal_1_$__cuda_sm10x_tcgen05_guardrail_trap_phase_invalid_during_alloc,($__internal_2_$__cuda_sm10x_tcgen05_guardrail_trap_unallocated_columns_being_dealloced - $__internal_1_$__cuda_sm10x_tcgen05_guardrail_trap_phase_invalid_during_alloc)
$__internal_1_$__cuda_sm10x_tcgen05_guardrail_trap_phase_invalid_during_alloc:
[----:B------:R-:W-:Y:S05]  /*9ef0*/  BPT.TRAP 0x1 ;  /* 0x000000040000795c */ /* 0x000fea0000300000 */
[----:B------:R-:W-:-:S04]  /*9f00*/  MOV R3, 0x0 ;  /* 0x0000000000037802 */ /* 0x000fc80000000f00 */
[----:B------:R-:W-:Y:S05]  /*9f10*/  RET.REL.NODEC R2 `(_ZN7cutlass13device_kernelINS_4gemm6kernel13GemmUniversalIN4cute5tupleIJiiiiEEENS1_10collective13CollectiveMmaINS1_35MainloopSm100TmaUmmaWarpSpecializedILi13ELi2ELi4ENS5_IJNS4_1CILi2EEENSA_ILi1EEESC_EEEEENS5_IJNSA_ILi128EEESF_NSA_ILi64EEEEEENS_10bfloat16_tENS5_IJlSC_lEEESI_SJ_NS4_8TiledMMAINS4_8MMA_AtomIJNS4_26SM100_MMA_F16BF16_2x1SM_SSISI_SI_fLi128ELi128ELNS4_4UMMA5MajorE0ELSO_0ELNSN_7ScaleInE0ELSP_0EEEEEENS4_6LayoutINS5_IJSC_SC_SC_EEENS5_IJNSA_ILi0EEESU_SU_EEEEENS5_IJNS4_10UnderscoreESX_SX_EEEEENS4_18SM100_TMA_2SM_LOADENS4_14ComposedLayoutINS4_7SwizzleILi3ELi4ELi3EEENS4_18smem_ptr_flag_bitsILi16EEENSS_INS5_IJNSA_ILi8EEESG_EEENS5_IJSG_SC_EEEEEEEvNS4_8identityES10_S1A_vS1B_EENS_8epilogue10collective18CollectiveEpilogueINS1D_23Sm100TmaWarpSpecializedILi4ELi2ELi16ELb1ELb0EEEJNS5_IJSG_SF_SG_EEENS5_IJNSS_ISG_SC_EENSS_INS5_IJNSA_ILi16EEESB_EEENS5_IJSC_SG_EEEEEEEESI_SJ_SI_SJ_NS1D_6fusion15FusionCallbacksIS1H_NS1P_17LinearCombinationISI_fSI_fLNS_15FloatRoundStyleE2EEES1I_S1O_JEEENS4_5SM1004TMEM4LOAD26SM100_TMEM_LOAD_32dp32b16xENS4_13SM90_TMA_LOADENS11_INS12_ILi1ELi4ELi3EEES15_NSS_INS5_IJS16_S1K_EEENS5_IJS1K_SC_EEEEEEENS4_39AutoVectorizingCopyWithAssumedAlignmentILi128EEENS4_14SM90_TMA_STOREES24_S26_S26_EEEvvEEEEvNT_6ParamsE) ;  /* 0xffffff6002387950 */ /* 0x000fea0003c3ffff */
        .weak           $__internal_2_$__cuda_sm10x_tcgen05_guardrail_trap_unallocated_columns_being_dealloced
        .type           $__internal_2_$__cuda_sm10x_tcgen05_guardrail_trap_unallocated_columns_being_dealloced,@function
        .size           $__internal_2_$__cuda_sm10x_tcgen05_guardrail_trap_unallocated_columns_being_dealloced,(.L_x_225 - $__internal_2_$__cuda_sm10x_tcgen05_guardrail_trap_unallocated_columns_being_dealloced)
$__internal_2_$__cuda_sm10x_tcgen05_guardrail_trap_unallocated_columns_being_dealloced:
[----:B------:R-:W-:Y:S05]  /*9f20*/  BPT.TRAP 0x1 ;  /* 0x000000040000795c */ /* 0x000fea0000300000 */
[----:B------:R-:W-:-:S04]  /*9f30*/  HFMA2 R3, -RZ, RZ, 0, 0 ;  /* 0x00000000ff037431 */ /* 0x000fc800000001ff */
[----:B------:R-:W-:Y:S05]  /*9f40*/  RET.REL.NODEC R2 `(_ZN7cutlass13device_kernelINS_4gemm6kernel13GemmUniversalIN4cute5tupleIJiiiiEEENS1_10collective13CollectiveMmaINS1_35MainloopSm100TmaUmmaWarpSpecializedILi13ELi2ELi4ENS5_IJNS4_1CILi2EEENSA_ILi1EEESC_EEEEENS5_IJNSA_ILi128EEESF_NSA_ILi64EEEEEENS_10bfloat16_tENS5_IJlSC_lEEESI_SJ_NS4_8TiledMMAINS4_8MMA_AtomIJNS4_26SM100_MMA_F16BF16_2x1SM_SSISI_SI_fLi128ELi128ELNS4_4UMMA5MajorE0ELSO_0ELNSN_7ScaleInE0ELSP_0EEEEEENS4_6LayoutINS5_IJSC_SC_SC_EEENS5_IJNSA_ILi0EEESU_SU_EEEEENS5_IJNS4_10UnderscoreESX_SX_EEEEENS4_18SM100_TMA_2SM_LOADENS4_14ComposedLayoutINS4_7SwizzleILi3ELi4ELi3EEENS4_18smem_ptr_flag_bitsILi16EEENSS_INS5_IJNSA_ILi8EEESG_EEENS5_IJSG_SC_EEEEEEEvNS4_8identityES10_S1A_vS1B_EENS_8epilogue10collective18CollectiveEpilogueINS1D_23Sm100TmaWarpSpecializedILi4ELi2ELi16ELb1ELb0EEEJNS5_IJSG_SF_SG_EEENS5_IJNSS_ISG_SC_EENSS_INS5_IJNSA_ILi16EEESB_EEENS5_IJSC_SG_EEEEEEEESI_SJ_SI_SJ_NS1D_6fusion15FusionCallbacksIS1H_NS1P_17LinearCombinationISI_fSI_fLNS_15FloatRoundStyleE2EEES1I_S1O_JEEENS4_5SM1004TMEM4LOAD26SM100_TMEM_LOAD_32dp32b16xENS4_13SM90_TMA_LOADENS11_INS12_ILi1ELi4ELi3EEES15_NSS_INS5_IJS16_S1K_EEENS5_IJS1K_SC_EEEEEEENS4_39AutoVectorizingCopyWithAssumedAlignmentILi128EEENS4_14SM90_TMA_STOREES24_S26_S26_EEEvvEEEEvNT_6ParamsE) ;  /* 0xffffff60022c7950 */ /* 0x000fea0003c3ffff */
.L_x_224:
[----:B------:R-:W-:-:S00]  /*9f50*/  BRA `(.L_x_224) ;  /* 0xfffffffc00fc7947 */ /* 0x000fc0000383ffff */
[----:B------:R-:W-:-:S00]  /*9f60*/  NOP ;  /* 0x0000000000007918 */ /* 0x000fc00000000000 */
        /* <DEDUP_REMOVED lines=9> */
.L_x_225:


//--------------------- .nv.global.init           --------------------------
	.section	.nv.global.init,"aw",@progbits
.nv.global.init:
	.type		$str$27,@object
	.size		$str$27,($str$28 - $str$27)
$str$27:
        /*0000*/ 	.byte	0x28, 0x61, 0x64, 0x64, 0x72, 0x65, 0x73, 0x73, 0x20, 0x26, 0x20, 0x6d, 0x61, 0x73, 0x6b, 0x29
        /*0010*/ 	.byte	0x20, 0x3d, 0x3d, 0x20, 0x30, 0x00
	.type		$str$28,@object
	.size		$str$28,($str$26 - $str$28)
$str$28:
        /*0016*/ 	.byte	0x2f, 0x74, 0x6d, 0x70, 0x2f, 0x63, 0x75, 0x74, 0x6c, 0x61, 0x73, 0x73, 0x5f, 0x73, 0x77, 0x65
        /*0026*/ 	.byte	0x65, 0x70, 0x5f, 0x73, 0x72, 0x63, 0x2f, 0x69, 0x6e, 0x63, 0x6c, 0x75, 0x64, 0x65, 0x2f, 0x63
        /*0036*/ 	.byte	0x75, 0x74, 0x65, 0x2f, 0x70, 0x6f, 0x69, 0x6e, 0x74, 0x65, 0x72, 0x5f, 0x66, 0x6c, 0x61, 0x67
        /*0046*/ 	.byte	0x67, 0x65, 0x64, 0x2e, 0x68, 0x70, 0x70, 0x00
	.type		$str$26,@object
	.size		$str$26,($str$25 - $str$26)
$str$26:
        /*004e*/ 	.byte	0x2f, 0x74, 0x6d, 0x70, 0x2f, 0x63, 0x75, 0x74, 0x6c, 0x61, 0x73, 0x73, 0x5f, 0x73, 0x77, 0x65
        /*005e*/ 	.byte	0x65, 0x70, 0x5f, 0x73, 0x72, 0x63, 0x2f, 0x69, 0x6e, 0x63, 0x6c, 0x75, 0x64, 0x65, 0x2f, 0x63
        /*006e*/ 	.byte	0x75, 0x74, 0x65, 0x2f, 0x61, 0x74, 0x6f, 0x6d, 0x2f, 0x63, 0x6f, 0x70, 0x79, 0x5f, 0x74, 0x72
        /*007e*/ 	.byte	0x61, 0x69, 0x74, 0x73, 0x5f, 0x73, 0x6d, 0x31, 0x30, 0x30, 0x2e, 0x68, 0x70, 0x70, 0x00
	.type		$str$25,@object
	.size		$str$25,(__unnamed_1 - $str$25)
$str$25:
        /*008d*/ 	.byte	0x28, 0x28, 0x75, 0x69, 0x6e, 0x74, 0x33, 0x32, 0x5f, 0x74, 0x28, 0x74, 0x68, 0x72, 0x65, 0x61
        /*009d*/ 	.byte	0x64, 0x49, 0x64, 0x78, 0x2e, 0x78, 0x29, 0x20, 0x2f, 0x20, 0x33, 0x32, 0x29, 0x20, 0x25, 0x20
        /*00ad*/ 	.byte	0x34, 0x29, 0x20, 0x3d, 0x3d, 0x20, 0x28, 0x28, 0x28, 0x74, 0x6d, 0x65, 0x6d, 0x5f, 0x61, 0x64
        /*00bd*/ 	.byte	0x64, 0x72, 0x20, 0x3e, 0x3e, 0x20, 0x31, 0x36, 0x29, 0x20, 0x2f, 0x20, 0x33, 0x32, 0x29, 0x20
        /*00cd*/ 	.byte	0x25, 0x20, 0x34, 0x29, 0x00
	.type		__unnamed_1,@object
	.size		__unnamed_1,(__unnamed_2 - __unnamed_1)
__unnamed_1:
        /*00d2*/ 	.byte	0x61, 0x75, 0x74, 0x6f, 0x20, 0x63, 0x75, 0x74, 0x65, 0x3a, 0x3a, 0x61, 0x73, 0x5f, 0x70, 0x6f
        /* <DEDUP_REMOVED lines=24> */
        /*0262*/ 	.byte	0x43, 0x3c, 0x32, 0x30, 0x34, 0x38, 0x3e, 0x3e, 0x3e, 0x3e, 0x5d, 0x00
	.type		__unnamed_2,@object
	.size		__unnamed_2,(.L_2 - __unnamed_2)
__unnamed_2:
        /* <DEDUP_REMOVED lines=40> */
        /*04ee*/ 	.byte	0x3a, 0x3a, 0x43, 0x3c, 0x30, 0x3e, 0x3e, 0x3e, 0x3e, 0x5d, 0x00
.L_2:


//--------------------- .nv.shared._ZN7cutlass13device_kernelINS_4gemm6kernel13GemmUniversalIN4cute5tupleIJiiiiEEENS1_10collective13CollectiveMmaINS1_35MainloopSm100TmaUmmaWarpSpecializedILi13ELi2ELi4ENS5_IJNS4_1CILi2EEENSA_ILi1EEESC_EEEEENS5_IJNSA_ILi128EEESF_NSA_ILi64EEEEEENS_10bfloat16_tENS5_IJlSC_lEEESI_SJ_NS4_8TiledMMAINS4_8MMA_AtomIJNS4_26SM100_MMA_F16BF16_2x1SM_SSISI_SI_fLi128ELi128ELNS4_4UMMA5MajorE0ELSO_0ELNSN_7ScaleInE0ELSP_0EEEEEENS4_6LayoutINS5_IJSC_SC_SC_EEENS5_IJNSA_ILi0EEESU_SU_EEEEENS5_IJNS4_10UnderscoreESX_SX_EEEEENS4_18SM100_TMA_2SM_LOADENS4_14ComposedLayoutINS4_7SwizzleILi3ELi4ELi3EEENS4_18smem_ptr_flag_bitsILi16EEENSS_INS5_IJNSA_ILi8EEESG_EEENS5_IJSG_SC_EEEEEEEvNS4_8identityES10_S1A_vS1B_EENS_8epilogue10collective18CollectiveEpilogueINS1D_23Sm100TmaWarpSpecializedILi4ELi2ELi16ELb1ELb0EEEJNS5_IJSG_SF_SG_EEENS5_IJNSS_ISG_SC_EENSS_INS5_IJNSA_ILi16EEESB_EEENS5_IJSC_SG_EEEEEEEESI_SJ_SI_SJ_NS1D_6fusion15FusionCallbacksIS1H_NS1P_17LinearCombinationISI_fSI_fLNS_15FloatRoundStyleE2EEES1I_S1O_JEEENS4_5SM1004TMEM4LOAD26SM100_TMEM_LOAD_32dp32b16xENS4_13SM90_TMA_LOADENS11_INS12_ILi1ELi4ELi3EEES15_NSS_INS5_IJS16_S1K_EEENS5_IJS1K_SC_EEEEEEENS4_39AutoVectorizingCopyWithAssumedAlignmentILi128EEENS4_14SM90_TMA_STOREES24_S26_S26_EEEvvEEEEvNT_6ParamsE --------------------------
	.section	.nv.shared._ZN7cutlass13device_kernelINS_4gemm6kernel13GemmUniversalIN4cute5tupleIJiiiiEEENS1_10collective13CollectiveMmaINS1_35MainloopSm100TmaUmmaWarpSpecializedILi13ELi2ELi4ENS5_IJNS4_1CILi2EEENSA_ILi1EEESC_EEEEENS5_IJNSA_ILi128EEESF_NSA_ILi64EEEEEENS_10bfloat16_tENS5_IJlSC_lEEESI_SJ_NS4_8TiledMMAINS4_8MMA_AtomIJNS4_26SM100_MMA_F16BF16_2x1SM_SSISI_SI_fLi128ELi128ELNS4_4UMMA5MajorE0ELSO_0ELNSN_7ScaleInE0ELSP_0EEEEEENS4_6LayoutINS5_IJSC_SC_SC_EEENS5_IJNSA_ILi0EEESU_SU_EEEEENS5_IJNS4_10UnderscoreESX_SX_EEEEENS4_18SM100_TMA_2SM_LOADENS4_14ComposedLayoutINS4_7SwizzleILi3ELi4ELi3EEENS4_18smem_ptr_flag_bitsILi16EEENSS_INS5_IJNSA_ILi8EEESG_EEENS5_IJSG_SC_EEEEEEEvNS4_8identityES10_S1A_vS1B_EENS_8epilogue10collective18CollectiveEpilogueINS1D_23Sm100TmaWarpSpecializedILi4ELi2ELi16ELb1ELb0EEEJNS5_IJSG_SF_SG_EEENS5_IJNSS_ISG_SC_EENSS_INS5_IJNSA_ILi16EEESB_EEENS5_IJSC_SG_EEEEEEEESI_SJ_SI_SJ_NS1D_6fusion15FusionCallbacksIS1H_NS1P_17LinearCombinationISI_fSI_fLNS_15FloatRoundStyleE2EEES1I_S1O_JEEENS4_5SM1004TMEM4LOAD26SM100_TMEM_LOAD_32dp32b16xENS4_13SM90_TMA_LOADENS11_INS12_ILi1ELi4ELi3EEES15_NSS_INS5_IJS16_S1K_EEENS5_IJS1K_SC_EEEEEEENS4_39AutoVectorizingCopyWithAssumedAlignmentILi128EEENS4_14SM90_TMA_STOREES24_S26_S26_EEEvvEEEEvNT_6ParamsE,"aw",@nobits
	.sectionflags	@""
	.align	16
	.zero		1024


//--------------------- .nv.shared.reserved.0     --------------------------
	.section	.nv.shared.reserved.0,"aw",@nobits
	.weak		__nv_reservedSMEM_offset_0_alias
	.size		__nv_reservedSMEM_offset_0_alias, 0, 64
	.other		__nv_reservedSMEM_offset_0_alias,@"STO_CUDA_RESERVED_SHARED STV_DEFAULT"
__nv_reservedSMEM_offset_0_alias:
	.zero		0
.nv.shared.reserved.0:
	.zero		64
	.weak		__nv_reservedSMEM_tcgen05_partition
	.type		__nv_reservedSMEM_tcgen05_partition,@object
	.size		__nv_reservedSMEM_tcgen05_partition,(.L_0 - __nv_reservedSMEM_tcgen05_partition)
__nv_reservedSMEM_tcgen05_partition:
	.zero		32
.L_0:


//--------------------- .nv.global                --------------------------
	.section	.nv.global,"aw",@nobits
.nv.global:
	.type		_ZN40_INTERNAL_8b4345e2_4_k_cu_6c1dd9e9_161254cute1_E,@object
	.size		_ZN40_INTERNAL_8b4345e2_4_k_cu_6c1dd9e9_161254cute1_E,(_ZN40_INTERNAL_8b4345e2_4_k_cu_6c1dd9e9_161254cuda3std3__45__cpo6cbeginE - _ZN40_INTERNAL_8b4345e2_4_k_cu_6c1dd9e9_161254cute1_E)
_ZN40_INTERNAL_8b4345e2_4_k_cu_6c1dd9e9_161254cute1_E:
	.zero		1
	.type		_ZN40_INTERNAL_8b4345e2_4_k_cu_6c1dd9e9_161254cuda3std3__45__cpo6cbeginE,@object
	.size		_ZN40_INTERNAL_8b4345e2_4_k_cu_6c1dd9e9_161254cuda3std3__45__cpo6cbeginE,(_ZN40_INTERNAL_8b4345e2_4_k_cu_6c1dd9e9_161254cuda3std3__48in_placeE - _ZN40_INTERNAL_8b4345e2_4_k_cu_6c1dd9e9_161254cuda3std3__45__cpo6cbeginE)
_ZN40_INTERNAL_8b4345e2_4_k_cu_6c1dd9e9_161254cuda3std3__45__cpo6cbeginE:
	.zero		1
	.type		_ZN40_INTERNAL_8b4345e2_4_k_cu_6c1dd9e9_161254cuda3std3__48in_placeE,@object
	.size		_ZN40_INTERNAL_8b4345e2_4_k_cu_6c1dd9e9_161254cuda3std3__48in_placeE,(_ZN40_INTERNAL_8b4345e2_4_k_cu_6c1dd9e9_161254cuda3std6ranges3__45__cpo9iter_moveE - _ZN40_INTERNAL_8b4345e2_4_k_cu_6c1dd9e9_161254cuda3std3__48in_placeE)
_ZN40_INTERNAL_8b4345e2_4_k_cu_6c1dd9e9_161254cuda3std3__48in_placeE:
	.zero		1
	.type		_ZN40_INTERNAL_8b4345e2_4_k_cu_6c1dd9e9_161254cuda3std6ranges3__45__cpo9iter_moveE,@object
	.size		_ZN40_INTERNAL_8b4345e2_4_k_cu_6c1dd9e9_161254cuda3std6ranges3__45__cpo9iter_moveE,(_ZN40_INTERNAL_8b4345e2_4_k_cu_6c1dd9e9_161254cuda3std3__45__cpo5beginE - _ZN40_INTERNAL_8b4345e2_4_k_cu_6c1dd9e9_161254cuda3std6ranges3__45__cpo9iter_moveE)
_ZN40_INTERNAL_8b4345e2_4_k_cu_6c1dd9e9_161254cuda3std6ranges3__45__cpo9iter_moveE:
	.zero		1
	.type		_ZN40_INTERNAL_8b4345e2_4_k_cu_6c1dd9e9_161254cuda3std3__45__cpo5beginE,@object
	.size		_ZN40_INTERNAL_8b4345e2_4_k_cu_6c1dd9e9_161254cuda3std3__45__cpo5beginE,(_ZN40_INTERNAL_8b4345e2_4_k_cu_6c1dd9e9_161254cuda3std3__442_GLOBAL__N__8b4345e2_4_k_cu_6c1dd9e9_161256ignoreE - _ZN40_INTERNAL_8b4345e2_4_k_cu_6c1dd9e9_161254cuda3std3__45__cpo5beginE)
_ZN40_INTERNAL_8b4345e2_4_k_cu_6c1dd9e9_161254cuda3std3__45__cpo5beginE:
	.zero		1
	.type		_ZN40_INTERNAL_8b4345e2_4_k_cu_6c1dd9e9_161254cuda3std3__442_GLOBAL__N__8b4345e2_4_k_cu_6c1dd9e9_161256ignoreE,@object
	.size		_ZN40_INTERNAL_8b4345e2_4_k_cu_6c1dd9e9_161254cuda3std3__442_GLOBAL__N__8b4345e2_4_k_cu_6c1dd9e9_161256ignoreE,(_ZN40_INTERNAL_8b4345e2_4_k_cu_6c1dd9e9_161254cute7productE - _ZN40_INTERNAL_8b4345e2_4_k_cu_6c1dd9e9_161254cuda3std3__442_GLOBAL__N__8b4345e2_4_k_cu_6c1dd9e9_161256ignoreE)
_ZN40_INTERNAL_8b4345e2_4_k_cu_6c1dd9e9_161254cuda3std3__442_GLOBAL__N__8b4345e2_4_k_cu_6c1dd9e9_161256ignoreE:
	.zero		1
	.type		_ZN40_INTERNAL_8b4345e2_4_k_cu_6c1dd9e9_161254cute7productE,@object
	.size		_ZN40_INTERNAL_8b4345e2_4_k_cu_6c1dd9e9_161254cute7productE,(_ZN40_INTERNAL_8b4345e2_4_k_cu_6c1dd9e9_161254cuda3std3__45__cpo3endE - _ZN40_INTERNAL_8b4345e2_4_k_cu_6c1dd9e9_161254cute7productE)
_ZN40_INTERNAL_8b4345e2_4_k_cu_6c1dd9e9_161254cute7productE:
	.zero		1
	.type		_ZN40_INTERNAL_8b4345e2_4_k_cu_6c1dd9e9_161254cuda3std3__45__cpo3endE,@object
	.size		_ZN40_INTERNAL_8b4345e2_4_k_cu_6c1dd9e9_161254cuda3std3__45__cpo3endE,(_ZN40_INTERNAL_8b4345e2_4_k_cu_6c1dd9e9_161254cuda3std3__419piecewise_constructE - _ZN40_INTERNAL_8b4345e2_4_k_cu_6c1dd9e9_161254cuda3std3__45__cpo3endE)
_ZN40_INTERNAL_8b4345e2_4_k_cu_6c1dd9e9_161254cuda3std3__45__cpo3endE:
	.zero		1
	.type		_ZN40_INTERNAL_8b4345e2_4_k_cu_6c1dd9e9_161254cuda3std3__419piecewise_constructE,@object
	.size		_ZN40_INTERNAL_8b4345e2_4_k_cu_6c1dd9e9_161254cuda3std3__419piecewise_constructE,(_ZN40_INTERNAL_8b4345e2_4_k_cu_6c1dd9e9_161254cuda3std3__45__cpo4cendE - _ZN40_INTERNAL_8b4345e2_4_k_cu_6c1dd9e9_161254cuda3std3__419piecewise_constructE)
_ZN40_INTERNAL_8b4345e2_4_k_cu_6c1dd9e9_161254cuda3std3__419piecewise_constructE:
	.zero		1
	.type		_ZN40_INTERNAL_8b4345e2_4_k_cu_6c1dd9e9_161254cuda3std3__45__cpo4cendE,@object
	.size		_ZN40_INTERNAL_8b4345e2_4_k_cu_6c1dd9e9_161254cuda3std3__45__cpo4cendE,(_ZN40_INTERNAL_8b4345e2_4_k_cu_6c1dd9e9_161254cuda3std6ranges3__45__cpo4swapE - _ZN40_INTERNAL_8b4345e2_4_k_cu_6c1dd9e9_161254cuda3std3__45__cpo4cendE)
_ZN40_INTERNAL_8b4345e2_4_k_cu_6c1dd9e9_161254cuda3std3__45__cpo4cendE:
	.zero		1
	.type		_ZN40_INTERNAL_8b4345e2_4_k_cu_6c1dd9e9_161254cuda3std6ranges3__45__cpo4swapE,@object
	.size		_ZN40_INTERNAL_8b4345e2_4_k_cu_6c1dd9e9_161254cuda3std6ranges3__45__cpo4swapE,(.L_10 - _ZN40_INTERNAL_8b4345e2_4_k_cu_6c1dd9e9_161254cuda3std6ranges3__45__cpo4swapE)
_ZN40_INTERNAL_8b4345e2_4_k_cu_6c1dd9e9_161254cuda3std6ranges3__45__cpo4swapE:
	.zero		1
.L_10:


//--------------------- .nv.constant0._ZN7cutlass13device_kernelINS_4gemm6kernel13GemmUniversalIN4cute5tupleIJiiiiEEENS1_10collective13CollectiveMmaINS1_35MainloopSm100TmaUmmaWarpSpecializedILi13ELi2ELi4ENS5_IJNS4_1CILi2EEENSA_ILi1EEESC_EEEEENS5_IJNSA_ILi128EEESF_NSA_ILi64EEEEEENS_10bfloat16_tENS5_IJlSC_lEEESI_SJ_NS4_8TiledMMAINS4_8MMA_AtomIJNS4_26SM100_MMA_F16BF16_2x1SM_SSISI_SI_fLi128ELi128ELNS4_4UMMA5MajorE0ELSO_0ELNSN_7ScaleInE0ELSP_0EEEEEENS4_6LayoutINS5_IJSC_SC_SC_EEENS5_IJNSA_ILi0EEESU_SU_EEEEENS5_IJNS4_10UnderscoreESX_SX_EEEEENS4_18SM100_TMA_2SM_LOADENS4_14ComposedLayoutINS4_7SwizzleILi3ELi4ELi3EEENS4_18smem_ptr_flag_bitsILi16EEENSS_INS5_IJNSA_ILi8EEESG_EEENS5_IJSG_SC_EEEEEEEvNS4_8identityES10_S1A_vS1B_EENS_8epilogue10collective18CollectiveEpilogueINS1D_23Sm100TmaWarpSpecializedILi4ELi2ELi16ELb1ELb0EEEJNS5_IJSG_SF_SG_EEENS5_IJNSS_ISG_SC_EENSS_INS5_IJNSA_ILi16EEESB_EEENS5_IJSC_SG_EEEEEEEESI_SJ_SI_SJ_NS1D_6fusion15FusionCallbacksIS1H_NS1P_17LinearCombinationISI_fSI_fLNS_15FloatRoundStyleE2EEES1I_S1O_JEEENS4_5SM1004TMEM4LOAD26SM100_TMEM_LOAD_32dp32b16xENS4_13SM90_TMA_LOADENS11_INS12_ILi1ELi4ELi3EEES15_NSS_INS5_IJS16_S1K_EEENS5_IJS1K_SC_EEEEEEENS4_39AutoVectorizingCopyWithAssumedAlignmentILi128EEENS4_14SM90_TMA_STOREES24_S26_S26_EEEvvEEEEvNT_6ParamsE --------------------------
	.section	.nv.constant0._ZN7cutlass13device_kernelINS_4gemm6kernel13GemmUniversalIN4cute5tupleIJiiiiEEENS1_10collective13CollectiveMmaINS1_35MainloopSm100TmaUmmaWarpSpecializedILi13ELi2ELi4ENS5_IJNS4_1CILi2EEENSA_ILi1EEESC_EEEEENS5_IJNSA_ILi128EEESF_NSA_ILi64EEEEEENS_10bfloat16_tENS5_IJlSC_lEEESI_SJ_NS4_8TiledMMAINS4_8MMA_AtomIJNS4_26SM100_MMA_F16BF16_2x1SM_SSISI_SI_fLi128ELi128ELNS4_4UMMA5MajorE0ELSO_0ELNSN_7ScaleInE0ELSP_0EEEEEENS4_6LayoutINS5_IJSC_SC_SC_EEENS5_IJNSA_ILi0EEESU_SU_EEEEENS5_IJNS4_10UnderscoreESX_SX_EEEEENS4_18SM100_TMA_2SM_LOADENS4_14ComposedLayoutINS4_7SwizzleILi3ELi4ELi3EEENS4_18smem_ptr_flag_bitsILi16EEENSS_INS5_IJNSA_ILi8EEESG_EEENS5_IJSG_SC_EEEEEEEvNS4_8identityES10_S1A_vS1B_EENS_8epilogue10collective18CollectiveEpilogueINS1D_23Sm100TmaWarpSpecializedILi4ELi2ELi16ELb1ELb0EEEJNS5_IJSG_SF_SG_EEENS5_IJNSS_ISG_SC_EENSS_INS5_IJNSA_ILi16EEESB_EEENS5_IJSC_SG_EEEEEEEESI_SJ_SI_SJ_NS1D_6fusion15FusionCallbacksIS1H_NS1P_17LinearCombinationISI_fSI_fLNS_15FloatRoundStyleE2EEES1I_S1O_JEEENS4_5SM1004TMEM4LOAD26SM100_TMEM_LOAD_32dp32b16xENS4_13SM90_TMA_LOADENS11_INS12_ILi1ELi4ELi3EEES15_NSS_INS5_IJS16_S1K_EEENS5_IJS1K_SC_EEEEEEENS4_39AutoVectorizingCopyWithAssumedAlignmentILi128EEENS4_14SM90_TMA_STOREES24_S26_S26_EEEvvEEEEvNT_6ParamsE,"a",@progbits
	.sectionflags	@""
	.align	4
.nv.constant0._ZN7cutlass13device_kernelINS_4gemm6kernel13GemmUniversalIN4cute5tupleIJiiiiEEENS1_10collective13CollectiveMmaINS1_35MainloopSm100TmaUmmaWarpSpecializedILi13ELi2ELi4ENS5_IJNS4_1CILi2EEENSA_ILi1EEESC_EEEEENS5_IJNSA_ILi128EEESF_NSA_ILi64EEEEEENS_10bfloat16_tENS5_IJlSC_lEEESI_SJ_NS4_8TiledMMAINS4_8MMA_AtomIJNS4_26SM100_MMA_F16BF16_2x1SM_SSISI_SI_fLi128ELi128ELNS4_4UMMA5MajorE0ELSO_0ELNSN_7ScaleInE0ELSP_0EEEEEENS4_6LayoutINS5_IJSC_SC_SC_EEENS5_IJNSA_ILi0EEESU_SU_EEEEENS5_IJNS4_10UnderscoreESX_SX_EEEEENS4_18SM100_TMA_2SM_LOADENS4_14ComposedLayoutINS4_7SwizzleILi3ELi4ELi3EEENS4_18smem_ptr_flag_bitsILi16EEENSS_INS5_IJNSA_ILi8EEESG_EEENS5_IJSG_SC_EEEEEEEvNS4_8identityES10_S1A_vS1B_EENS_8epilogue10collective18CollectiveEpilogueINS1D_23Sm100TmaWarpSpecializedILi4ELi2ELi16ELb1ELb0EEEJNS5_IJSG_SF_SG_EEENS5_IJNSS_ISG_SC_EENSS_INS5_IJNSA_ILi16EEESB_EEENS5_IJSC_SG_EEEEEEEESI_SJ_SI_SJ_NS1D_6fusion15FusionCallbacksIS1H_NS1P_17LinearCombinationISI_fSI_fLNS_15FloatRoundStyleE2EEES1I_S1O_JEEENS4_5SM1004TMEM4LOAD26SM100_TMEM_LOAD_32dp32b16xENS4_13SM90_TMA_LOADENS11_INS12_ILi1ELi4ELi3EEES15_NSS_INS5_IJS16_S1K_EEENS5_IJS1K_SC_EEEEEEENS4_39AutoVectorizingCopyWithAssumedAlignmentILi128EEENS4_14SM90_TMA_STOREES24_S26_S26_EEEvvEEEEvNT_6ParamsE:
	.zero		2944


//--------------------- SYMBOLS --------------------------

	.type		.nv.reservedSmem.offset0,@object
	.size		.nv.reservedSmem.offset0,0x4
	.type		.nv.reservedSmem.cap,@object
	.size		.nv.reservedSmem.cap,0x4
	.type		__assertfail,@function
